//
// Generated by NVIDIA NVVM Compiler
//
// Compiler Build ID: CL-36424714
// Cuda compilation tools, release 13.0, V13.0.88
// Based on NVVM 20.0.0
//

.version 9.0
.target sm_100
.address_size 64

	// .globl	cubeRenderer02
.global .align 4 .b8 __cudart_i2opi_f[24] = {65, 144, 67, 60, 153, 149, 98, 219, 192, 221, 52, 245, 209, 87, 39, 252, 41, 21, 68, 78, 110, 131, 249, 162};

.visible .entry cubeRenderer02(
	.param .u64 .ptr .align 1 cubeRenderer02_param_0,
	.param .u32 cubeRenderer02_param_1,
	.param .u32 cubeRenderer02_param_2,
	.param .f32 cubeRenderer02_param_3,
	.param .f32 cubeRenderer02_param_4,
	.param .f32 cubeRenderer02_param_5,
	.param .f32 cubeRenderer02_param_6,
	.param .u32 cubeRenderer02_param_7,
	.param .u32 cubeRenderer02_param_8,
	.param .u32 cubeRenderer02_param_9,
	.param .u32 cubeRenderer02_param_10,
	.param .u32 cubeRenderer02_param_11,
	.param .u32 cubeRenderer02_param_12,
	.param .u32 cubeRenderer02_param_13
)
{
	.local .align 4 .b8 	__local_depot0[28];
	.reg .b64 	%SP;
	.reg .b64 	%SPL;
	.reg .pred 	%p<76>;
	.reg .b16 	%rs<4>;
	.reg .b32 	%r<279>;
	.reg .b32 	%f<505>;
	.reg .b64 	%rd<115>;
	.reg .b64 	%fd<13>;

	mov.u64 	%SPL, __local_depot0;
	ld.param.u64 	%rd45, [cubeRenderer02_param_0];
	ld.param.u32 	%r83, [cubeRenderer02_param_1];
	ld.param.u32 	%r92, [cubeRenderer02_param_2];
	ld.param.f32 	%f86, [cubeRenderer02_param_4];
	ld.param.f32 	%f87, [cubeRenderer02_param_5];
	ld.param.u32 	%r89, [cubeRenderer02_param_11];
	ld.param.u32 	%r90, [cubeRenderer02_param_12];
	ld.param.u32 	%r91, [cubeRenderer02_param_13];
	add.u64 	%rd1, %SPL, 0;
	mov.u32 	%r93, %ctaid.x;
	mov.u32 	%r94, %ntid.x;
	mov.u32 	%r95, %tid.x;
	mad.lo.s32 	%r1, %r93, %r94, %r95;
	mov.u32 	%r96, %ctaid.y;
	mov.u32 	%r97, %ntid.y;
	mov.u32 	%r98, %tid.y;
	mad.lo.s32 	%r99, %r96, %r97, %r98;
	setp.ge.s32 	%p1, %r1, %r83;
	setp.ge.s32 	%p2, %r99, %r92;
	or.pred  	%p3, %p1, %p2;
	@%p3 bra 	$L__BB0_85;
	ld.param.u32 	%r249, [cubeRenderer02_param_1];
	cvta.to.global.u64 	%rd47, %rd45;
	mad.lo.s32 	%r100, %r249, %r99, %r1;
	mul.lo.s32 	%r101, %r100, 3;
	cvt.s64.s32 	%rd48, %r101;
	add.s64 	%rd2, %rd47, %rd48;
	st.global.u8 	[%rd2], %r89;
	st.global.u8 	[%rd2+1], %r90;
	st.global.u8 	[%rd2+2], %r91;
	mul.f32 	%f89, %f86, 0f3F22F983;
	cvt.rni.s32.f32 	%r262, %f89;
	cvt.rn.f32.s32 	%f90, %r262;
	fma.rn.f32 	%f91, %f90, 0fBFC90FDA, %f86;
	fma.rn.f32 	%f92, %f90, 0fB3A22168, %f91;
	fma.rn.f32 	%f500, %f90, 0fA7C234C5, %f92;
	abs.f32 	%f2, %f86;
	setp.ltu.f32 	%p4, %f2, 0f47CE4780;
	mov.u32 	%r258, %r262;
	mov.f32 	%f499, %f500;
	@%p4 bra 	$L__BB0_9;
	setp.neu.f32 	%p5, %f2, 0f7F800000;
	@%p5 bra 	$L__BB0_4;
	mov.f32 	%f95, 0f00000000;
	mul.rn.f32 	%f499, %f86, %f95;
	mov.b32 	%r258, 0;
	bra.uni 	$L__BB0_9;
$L__BB0_4:
	mov.b32 	%r4, %f86;
	shl.b32 	%r103, %r4, 8;
	or.b32  	%r5, %r103, -2147483648;
	mov.b64 	%rd99, 0;
	mov.b32 	%r255, 0;
	mov.u64 	%rd97, __cudart_i2opi_f;
	mov.u64 	%rd98, %rd1;
$L__BB0_5:
	.pragma "nounroll";
	ld.global.nc.u32 	%r104, [%rd97];
	mad.wide.u32 	%rd51, %r104, %r5, %rd99;
	shr.u64 	%rd99, %rd51, 32;
	st.local.u32 	[%rd98], %rd51;
	add.s32 	%r255, %r255, 1;
	add.s64 	%rd98, %rd98, 4;
	add.s64 	%rd97, %rd97, 4;
	setp.ne.s32 	%p6, %r255, 6;
	@%p6 bra 	$L__BB0_5;
	shr.u32 	%r105, %r4, 23;
	st.local.u32 	[%rd1+24], %rd99;
	and.b32  	%r8, %r105, 31;
	and.b32  	%r106, %r105, 224;
	add.s32 	%r107, %r106, -128;
	shr.u32 	%r108, %r107, 5;
	mul.wide.u32 	%rd52, %r108, 4;
	sub.s64 	%rd9, %rd1, %rd52;
	ld.local.u32 	%r256, [%rd9+24];
	ld.local.u32 	%r257, [%rd9+20];
	setp.eq.s32 	%p7, %r8, 0;
	@%p7 bra 	$L__BB0_8;
	shf.l.wrap.b32 	%r256, %r257, %r256, %r8;
	ld.local.u32 	%r109, [%rd9+16];
	shf.l.wrap.b32 	%r257, %r109, %r257, %r8;
$L__BB0_8:
	shr.u32 	%r110, %r256, 30;
	shf.l.wrap.b32 	%r111, %r257, %r256, 2;
	shl.b32 	%r112, %r257, 2;
	shr.u32 	%r113, %r111, 31;
	add.s32 	%r114, %r113, %r110;
	neg.s32 	%r115, %r114;
	setp.lt.s32 	%p8, %r4, 0;
	selp.b32 	%r258, %r115, %r114, %p8;
	xor.b32  	%r116, %r111, %r4;
	shr.s32 	%r117, %r111, 31;
	xor.b32  	%r118, %r117, %r111;
	xor.b32  	%r119, %r117, %r112;
	cvt.u64.u32 	%rd53, %r118;
	shl.b64 	%rd54, %rd53, 32;
	cvt.u64.u32 	%rd55, %r119;
	or.b64  	%rd56, %rd54, %rd55;
	cvt.rn.f64.s64 	%fd1, %rd56;
	mul.f64 	%fd2, %fd1, 0d3BF921FB54442D19;
	cvt.rn.f32.f64 	%f93, %fd2;
	neg.f32 	%f94, %f93;
	setp.lt.s32 	%p9, %r116, 0;
	selp.f32 	%f499, %f94, %f93, %p9;
$L__BB0_9:
	setp.ltu.f32 	%p10, %f2, 0f47CE4780;
	add.s32 	%r121, %r258, 1;
	mul.rn.f32 	%f96, %f499, %f499;
	and.b32  	%r122, %r258, 1;
	setp.eq.b32 	%p11, %r122, 1;
	selp.f32 	%f97, %f499, 0f3F800000, %p11;
	fma.rn.f32 	%f98, %f96, %f97, 0f00000000;
	fma.rn.f32 	%f99, %f96, 0f37CBAC00, 0fBAB607ED;
	selp.f32 	%f100, 0fB94D4153, %f99, %p11;
	selp.f32 	%f101, 0f3C0885E4, 0f3D2AAABB, %p11;
	fma.rn.f32 	%f102, %f100, %f96, %f101;
	selp.f32 	%f103, 0fBE2AAAA8, 0fBEFFFFFF, %p11;
	fma.rn.f32 	%f104, %f102, %f96, %f103;
	fma.rn.f32 	%f105, %f104, %f98, %f97;
	and.b32  	%r123, %r121, 2;
	setp.eq.s32 	%p12, %r123, 0;
	mov.f32 	%f106, 0f00000000;
	sub.f32 	%f107, %f106, %f105;
	selp.f32 	%f6, %f105, %f107, %p12;
	@%p10 bra 	$L__BB0_17;
	setp.neu.f32 	%p13, %f2, 0f7F800000;
	@%p13 bra 	$L__BB0_12;
	mov.f32 	%f110, 0f00000000;
	mul.rn.f32 	%f500, %f86, %f110;
	mov.b32 	%r262, 0;
	bra.uni 	$L__BB0_17;
$L__BB0_12:
	mov.b32 	%r17, %f86;
	shl.b32 	%r125, %r17, 8;
	or.b32  	%r18, %r125, -2147483648;
	mov.b64 	%rd102, 0;
	mov.b32 	%r259, 0;
	mov.u64 	%rd100, __cudart_i2opi_f;
	mov.u64 	%rd101, %rd1;
$L__BB0_13:
	.pragma "nounroll";
	ld.global.nc.u32 	%r126, [%rd100];
	mad.wide.u32 	%rd59, %r126, %r18, %rd102;
	shr.u64 	%rd102, %rd59, 32;
	st.local.u32 	[%rd101], %rd59;
	add.s32 	%r259, %r259, 1;
	add.s64 	%rd101, %rd101, 4;
	add.s64 	%rd100, %rd100, 4;
	setp.ne.s32 	%p14, %r259, 6;
	@%p14 bra 	$L__BB0_13;
	shr.u32 	%r127, %r17, 23;
	st.local.u32 	[%rd1+24], %rd102;
	and.b32  	%r21, %r127, 31;
	and.b32  	%r128, %r127, 224;
	add.s32 	%r129, %r128, -128;
	shr.u32 	%r130, %r129, 5;
	mul.wide.u32 	%rd60, %r130, 4;
	sub.s64 	%rd16, %rd1, %rd60;
	ld.local.u32 	%r260, [%rd16+24];
	ld.local.u32 	%r261, [%rd16+20];
	setp.eq.s32 	%p15, %r21, 0;
	@%p15 bra 	$L__BB0_16;
	shf.l.wrap.b32 	%r260, %r261, %r260, %r21;
	ld.local.u32 	%r131, [%rd16+16];
	shf.l.wrap.b32 	%r261, %r131, %r261, %r21;
$L__BB0_16:
	shr.u32 	%r132, %r260, 30;
	shf.l.wrap.b32 	%r133, %r261, %r260, 2;
	shl.b32 	%r134, %r261, 2;
	shr.u32 	%r135, %r133, 31;
	add.s32 	%r136, %r135, %r132;
	neg.s32 	%r137, %r136;
	setp.lt.s32 	%p16, %r17, 0;
	selp.b32 	%r262, %r137, %r136, %p16;
	xor.b32  	%r138, %r133, %r17;
	shr.s32 	%r139, %r133, 31;
	xor.b32  	%r140, %r139, %r133;
	xor.b32  	%r141, %r139, %r134;
	cvt.u64.u32 	%rd61, %r140;
	shl.b64 	%rd62, %rd61, 32;
	cvt.u64.u32 	%rd63, %r141;
	or.b64  	%rd64, %rd62, %rd63;
	cvt.rn.f64.s64 	%fd3, %rd64;
	mul.f64 	%fd4, %fd3, 0d3BF921FB54442D19;
	cvt.rn.f32.f64 	%f108, %fd4;
	neg.f32 	%f109, %f108;
	setp.lt.s32 	%p17, %r138, 0;
	selp.f32 	%f500, %f109, %f108, %p17;
$L__BB0_17:
	mul.rn.f32 	%f111, %f500, %f500;
	and.b32  	%r143, %r262, 1;
	setp.eq.b32 	%p18, %r143, 1;
	selp.f32 	%f112, 0f3F800000, %f500, %p18;
	fma.rn.f32 	%f113, %f111, %f112, 0f00000000;
	fma.rn.f32 	%f114, %f111, 0f37CBAC00, 0fBAB607ED;
	selp.f32 	%f115, %f114, 0fB94D4153, %p18;
	selp.f32 	%f116, 0f3D2AAABB, 0f3C0885E4, %p18;
	fma.rn.f32 	%f117, %f115, %f111, %f116;
	selp.f32 	%f118, 0fBEFFFFFF, 0fBE2AAAA8, %p18;
	fma.rn.f32 	%f119, %f117, %f111, %f118;
	fma.rn.f32 	%f120, %f119, %f113, %f112;
	and.b32  	%r144, %r262, 2;
	setp.eq.s32 	%p19, %r144, 0;
	mov.f32 	%f121, 0f00000000;
	sub.f32 	%f122, %f121, %f120;
	selp.f32 	%f10, %f120, %f122, %p19;
	mul.f32 	%f123, %f87, 0f3F22F983;
	cvt.rni.s32.f32 	%r270, %f123;
	cvt.rn.f32.s32 	%f124, %r270;
	fma.rn.f32 	%f125, %f124, 0fBFC90FDA, %f87;
	fma.rn.f32 	%f126, %f124, 0fB3A22168, %f125;
	fma.rn.f32 	%f502, %f124, 0fA7C234C5, %f126;
	abs.f32 	%f12, %f87;
	setp.ltu.f32 	%p20, %f12, 0f47CE4780;
	mov.u32 	%r266, %r270;
	mov.f32 	%f501, %f502;
	@%p20 bra 	$L__BB0_25;
	setp.neu.f32 	%p21, %f12, 0f7F800000;
	@%p21 bra 	$L__BB0_20;
	mov.f32 	%f129, 0f00000000;
	mul.rn.f32 	%f501, %f87, %f129;
	mov.b32 	%r266, 0;
	bra.uni 	$L__BB0_25;
$L__BB0_20:
	mov.b32 	%r31, %f87;
	shl.b32 	%r146, %r31, 8;
	or.b32  	%r32, %r146, -2147483648;
	mov.b64 	%rd105, 0;
	mov.b32 	%r263, 0;
	mov.u64 	%rd103, __cudart_i2opi_f;
	mov.u64 	%rd104, %rd1;
$L__BB0_21:
	.pragma "nounroll";
	ld.global.nc.u32 	%r147, [%rd103];
	mad.wide.u32 	%rd67, %r147, %r32, %rd105;
	shr.u64 	%rd105, %rd67, 32;
	st.local.u32 	[%rd104], %rd67;
	add.s32 	%r263, %r263, 1;
	add.s64 	%rd104, %rd104, 4;
	add.s64 	%rd103, %rd103, 4;
	setp.ne.s32 	%p22, %r263, 6;
	@%p22 bra 	$L__BB0_21;
	shr.u32 	%r148, %r31, 23;
	st.local.u32 	[%rd1+24], %rd105;
	and.b32  	%r35, %r148, 31;
	and.b32  	%r149, %r148, 224;
	add.s32 	%r150, %r149, -128;
	shr.u32 	%r151, %r150, 5;
	mul.wide.u32 	%rd68, %r151, 4;
	sub.s64 	%rd23, %rd1, %rd68;
	ld.local.u32 	%r264, [%rd23+24];
	ld.local.u32 	%r265, [%rd23+20];
	setp.eq.s32 	%p23, %r35, 0;
	@%p23 bra 	$L__BB0_24;
	shf.l.wrap.b32 	%r264, %r265, %r264, %r35;
	ld.local.u32 	%r152, [%rd23+16];
	shf.l.wrap.b32 	%r265, %r152, %r265, %r35;
$L__BB0_24:
	shr.u32 	%r153, %r264, 30;
	shf.l.wrap.b32 	%r154, %r265, %r264, 2;
	shl.b32 	%r155, %r265, 2;
	shr.u32 	%r156, %r154, 31;
	add.s32 	%r157, %r156, %r153;
	neg.s32 	%r158, %r157;
	setp.lt.s32 	%p24, %r31, 0;
	selp.b32 	%r266, %r158, %r157, %p24;
	xor.b32  	%r159, %r154, %r31;
	shr.s32 	%r160, %r154, 31;
	xor.b32  	%r161, %r160, %r154;
	xor.b32  	%r162, %r160, %r155;
	cvt.u64.u32 	%rd69, %r161;
	shl.b64 	%rd70, %rd69, 32;
	cvt.u64.u32 	%rd71, %r162;
	or.b64  	%rd72, %rd70, %rd71;
	cvt.rn.f64.s64 	%fd5, %rd72;
	mul.f64 	%fd6, %fd5, 0d3BF921FB54442D19;
	cvt.rn.f32.f64 	%f127, %fd6;
	neg.f32 	%f128, %f127;
	setp.lt.s32 	%p25, %r159, 0;
	selp.f32 	%f501, %f128, %f127, %p25;
$L__BB0_25:
	setp.ltu.f32 	%p26, %f12, 0f47CE4780;
	add.s32 	%r164, %r266, 1;
	mul.rn.f32 	%f130, %f501, %f501;
	and.b32  	%r165, %r266, 1;
	setp.eq.b32 	%p27, %r165, 1;
	selp.f32 	%f131, %f501, 0f3F800000, %p27;
	fma.rn.f32 	%f132, %f130, %f131, 0f00000000;
	fma.rn.f32 	%f133, %f130, 0f37CBAC00, 0fBAB607ED;
	selp.f32 	%f134, 0fB94D4153, %f133, %p27;
	selp.f32 	%f135, 0f3C0885E4, 0f3D2AAABB, %p27;
	fma.rn.f32 	%f136, %f134, %f130, %f135;
	selp.f32 	%f137, 0fBE2AAAA8, 0fBEFFFFFF, %p27;
	fma.rn.f32 	%f138, %f136, %f130, %f137;
	fma.rn.f32 	%f139, %f138, %f132, %f131;
	and.b32  	%r166, %r164, 2;
	setp.eq.s32 	%p28, %r166, 0;
	mov.f32 	%f140, 0f00000000;
	sub.f32 	%f141, %f140, %f139;
	selp.f32 	%f16, %f139, %f141, %p28;
	@%p26 bra 	$L__BB0_33;
	setp.neu.f32 	%p29, %f12, 0f7F800000;
	@%p29 bra 	$L__BB0_28;
	mov.f32 	%f144, 0f00000000;
	mul.rn.f32 	%f502, %f87, %f144;
	mov.b32 	%r270, 0;
	bra.uni 	$L__BB0_33;
$L__BB0_28:
	mov.b32 	%r44, %f87;
	shl.b32 	%r168, %r44, 8;
	or.b32  	%r45, %r168, -2147483648;
	mov.b64 	%rd108, 0;
	mov.b32 	%r267, 0;
	mov.u64 	%rd106, __cudart_i2opi_f;
	mov.u64 	%rd107, %rd1;
$L__BB0_29:
	.pragma "nounroll";
	ld.global.nc.u32 	%r169, [%rd106];
	mad.wide.u32 	%rd75, %r169, %r45, %rd108;
	shr.u64 	%rd108, %rd75, 32;
	st.local.u32 	[%rd107], %rd75;
	add.s32 	%r267, %r267, 1;
	add.s64 	%rd107, %rd107, 4;
	add.s64 	%rd106, %rd106, 4;
	setp.ne.s32 	%p30, %r267, 6;
	@%p30 bra 	$L__BB0_29;
	shr.u32 	%r170, %r44, 23;
	st.local.u32 	[%rd1+24], %rd108;
	and.b32  	%r48, %r170, 31;
	and.b32  	%r171, %r170, 224;
	add.s32 	%r172, %r171, -128;
	shr.u32 	%r173, %r172, 5;
	mul.wide.u32 	%rd76, %r173, 4;
	sub.s64 	%rd30, %rd1, %rd76;
	ld.local.u32 	%r268, [%rd30+24];
	ld.local.u32 	%r269, [%rd30+20];
	setp.eq.s32 	%p31, %r48, 0;
	@%p31 bra 	$L__BB0_32;
	shf.l.wrap.b32 	%r268, %r269, %r268, %r48;
	ld.local.u32 	%r174, [%rd30+16];
	shf.l.wrap.b32 	%r269, %r174, %r269, %r48;
$L__BB0_32:
	shr.u32 	%r175, %r268, 30;
	shf.l.wrap.b32 	%r176, %r269, %r268, 2;
	shl.b32 	%r177, %r269, 2;
	shr.u32 	%r178, %r176, 31;
	add.s32 	%r179, %r178, %r175;
	neg.s32 	%r180, %r179;
	setp.lt.s32 	%p32, %r44, 0;
	selp.b32 	%r270, %r180, %r179, %p32;
	xor.b32  	%r181, %r176, %r44;
	shr.s32 	%r182, %r176, 31;
	xor.b32  	%r183, %r182, %r176;
	xor.b32  	%r184, %r182, %r177;
	cvt.u64.u32 	%rd77, %r183;
	shl.b64 	%rd78, %rd77, 32;
	cvt.u64.u32 	%rd79, %r184;
	or.b64  	%rd80, %rd78, %rd79;
	cvt.rn.f64.s64 	%fd7, %rd80;
	mul.f64 	%fd8, %fd7, 0d3BF921FB54442D19;
	cvt.rn.f32.f64 	%f142, %fd8;
	neg.f32 	%f143, %f142;
	setp.lt.s32 	%p33, %r181, 0;
	selp.f32 	%f502, %f143, %f142, %p33;
$L__BB0_33:
	ld.param.f32 	%f494, [cubeRenderer02_param_6];
	mul.rn.f32 	%f145, %f502, %f502;
	and.b32  	%r186, %r270, 1;
	setp.eq.b32 	%p34, %r186, 1;
	selp.f32 	%f146, 0f3F800000, %f502, %p34;
	fma.rn.f32 	%f147, %f145, %f146, 0f00000000;
	fma.rn.f32 	%f148, %f145, 0f37CBAC00, 0fBAB607ED;
	selp.f32 	%f149, %f148, 0fB94D4153, %p34;
	selp.f32 	%f150, 0f3D2AAABB, 0f3C0885E4, %p34;
	fma.rn.f32 	%f151, %f149, %f145, %f150;
	selp.f32 	%f152, 0fBEFFFFFF, 0fBE2AAAA8, %p34;
	fma.rn.f32 	%f153, %f151, %f145, %f152;
	fma.rn.f32 	%f154, %f153, %f147, %f146;
	and.b32  	%r187, %r270, 2;
	setp.eq.s32 	%p35, %r187, 0;
	mov.f32 	%f155, 0f00000000;
	sub.f32 	%f156, %f155, %f154;
	selp.f32 	%f20, %f154, %f156, %p35;
	mul.f32 	%f157, %f494, 0f3F22F983;
	cvt.rni.s32.f32 	%r278, %f157;
	cvt.rn.f32.s32 	%f158, %r278;
	fma.rn.f32 	%f159, %f158, 0fBFC90FDA, %f494;
	fma.rn.f32 	%f160, %f158, 0fB3A22168, %f159;
	fma.rn.f32 	%f504, %f158, 0fA7C234C5, %f160;
	abs.f32 	%f22, %f494;
	setp.ltu.f32 	%p36, %f22, 0f47CE4780;
	mov.u32 	%r274, %r278;
	mov.f32 	%f503, %f504;
	@%p36 bra 	$L__BB0_41;
	setp.neu.f32 	%p37, %f22, 0f7F800000;
	@%p37 bra 	$L__BB0_36;
	ld.param.f32 	%f496, [cubeRenderer02_param_6];
	mov.f32 	%f163, 0f00000000;
	mul.rn.f32 	%f503, %f496, %f163;
	mov.b32 	%r274, 0;
	bra.uni 	$L__BB0_41;
$L__BB0_36:
	ld.param.f32 	%f495, [cubeRenderer02_param_6];
	mov.b32 	%r58, %f495;
	mov.b64 	%rd111, 0;
	mov.b32 	%r271, 0;
	mov.u64 	%rd109, __cudart_i2opi_f;
	shl.b32 	%r190, %r58, 8;
	or.b32  	%r191, %r190, -2147483648;
	mov.u64 	%rd110, %rd1;
$L__BB0_37:
	.pragma "nounroll";
	ld.global.nc.u32 	%r189, [%rd109];
	mad.wide.u32 	%rd83, %r189, %r191, %rd111;
	shr.u64 	%rd111, %rd83, 32;
	st.local.u32 	[%rd110], %rd83;
	add.s32 	%r271, %r271, 1;
	add.s64 	%rd110, %rd110, 4;
	add.s64 	%rd109, %rd109, 4;
	setp.ne.s32 	%p38, %r271, 6;
	@%p38 bra 	$L__BB0_37;
	shr.u32 	%r192, %r58, 23;
	st.local.u32 	[%rd1+24], %rd111;
	and.b32  	%r61, %r192, 31;
	and.b32  	%r193, %r192, 224;
	add.s32 	%r194, %r193, -128;
	shr.u32 	%r195, %r194, 5;
	mul.wide.u32 	%rd84, %r195, 4;
	sub.s64 	%rd37, %rd1, %rd84;
	ld.local.u32 	%r272, [%rd37+24];
	ld.local.u32 	%r273, [%rd37+20];
	setp.eq.s32 	%p39, %r61, 0;
	@%p39 bra 	$L__BB0_40;
	shf.l.wrap.b32 	%r272, %r273, %r272, %r61;
	ld.local.u32 	%r196, [%rd37+16];
	shf.l.wrap.b32 	%r273, %r196, %r273, %r61;
$L__BB0_40:
	shr.u32 	%r197, %r272, 30;
	shf.l.wrap.b32 	%r198, %r273, %r272, 2;
	shl.b32 	%r199, %r273, 2;
	shr.u32 	%r200, %r198, 31;
	add.s32 	%r201, %r200, %r197;
	neg.s32 	%r202, %r201;
	setp.lt.s32 	%p40, %r58, 0;
	selp.b32 	%r274, %r202, %r201, %p40;
	xor.b32  	%r203, %r198, %r58;
	shr.s32 	%r204, %r198, 31;
	xor.b32  	%r205, %r204, %r198;
	xor.b32  	%r206, %r204, %r199;
	cvt.u64.u32 	%rd85, %r205;
	shl.b64 	%rd86, %rd85, 32;
	cvt.u64.u32 	%rd87, %r206;
	or.b64  	%rd88, %rd86, %rd87;
	cvt.rn.f64.s64 	%fd9, %rd88;
	mul.f64 	%fd10, %fd9, 0d3BF921FB54442D19;
	cvt.rn.f32.f64 	%f161, %fd10;
	neg.f32 	%f162, %f161;
	setp.lt.s32 	%p41, %r203, 0;
	selp.f32 	%f503, %f162, %f161, %p41;
$L__BB0_41:
	setp.ltu.f32 	%p42, %f22, 0f47CE4780;
	add.s32 	%r208, %r274, 1;
	mul.rn.f32 	%f164, %f503, %f503;
	and.b32  	%r209, %r274, 1;
	setp.eq.b32 	%p43, %r209, 1;
	selp.f32 	%f165, %f503, 0f3F800000, %p43;
	fma.rn.f32 	%f166, %f164, %f165, 0f00000000;
	fma.rn.f32 	%f167, %f164, 0f37CBAC00, 0fBAB607ED;
	selp.f32 	%f168, 0fB94D4153, %f167, %p43;
	selp.f32 	%f169, 0f3C0885E4, 0f3D2AAABB, %p43;
	fma.rn.f32 	%f170, %f168, %f164, %f169;
	selp.f32 	%f171, 0fBE2AAAA8, 0fBEFFFFFF, %p43;
	fma.rn.f32 	%f172, %f170, %f164, %f171;
	fma.rn.f32 	%f173, %f172, %f166, %f165;
	and.b32  	%r210, %r208, 2;
	setp.eq.s32 	%p44, %r210, 0;
	mov.f32 	%f174, 0f00000000;
	sub.f32 	%f175, %f174, %f173;
	selp.f32 	%f26, %f173, %f175, %p44;
	@%p42 bra 	$L__BB0_49;
	setp.neu.f32 	%p45, %f22, 0f7F800000;
	@%p45 bra 	$L__BB0_44;
	ld.param.f32 	%f498, [cubeRenderer02_param_6];
	mov.f32 	%f178, 0f00000000;
	mul.rn.f32 	%f504, %f498, %f178;
	mov.b32 	%r278, 0;
	bra.uni 	$L__BB0_49;
$L__BB0_44:
	ld.param.f32 	%f497, [cubeRenderer02_param_6];
	mov.b32 	%r70, %f497;
	shl.b32 	%r212, %r70, 8;
	or.b32  	%r71, %r212, -2147483648;
	mov.b64 	%rd114, 0;
	mov.b32 	%r275, 0;
	mov.u64 	%rd112, __cudart_i2opi_f;
	mov.u64 	%rd113, %rd1;
$L__BB0_45:
	.pragma "nounroll";
	ld.global.nc.u32 	%r213, [%rd112];
	mad.wide.u32 	%rd91, %r213, %r71, %rd114;
	shr.u64 	%rd114, %rd91, 32;
	st.local.u32 	[%rd113], %rd91;
	add.s32 	%r275, %r275, 1;
	add.s64 	%rd113, %rd113, 4;
	add.s64 	%rd112, %rd112, 4;
	setp.ne.s32 	%p46, %r275, 6;
	@%p46 bra 	$L__BB0_45;
	shr.u32 	%r214, %r70, 23;
	st.local.u32 	[%rd1+24], %rd114;
	and.b32  	%r74, %r214, 31;
	and.b32  	%r215, %r214, 224;
	add.s32 	%r216, %r215, -128;
	shr.u32 	%r217, %r216, 5;
	mul.wide.u32 	%rd92, %r217, 4;
	sub.s64 	%rd44, %rd1, %rd92;
	ld.local.u32 	%r276, [%rd44+24];
	ld.local.u32 	%r277, [%rd44+20];
	setp.eq.s32 	%p47, %r74, 0;
	@%p47 bra 	$L__BB0_48;
	shf.l.wrap.b32 	%r276, %r277, %r276, %r74;
	ld.local.u32 	%r218, [%rd44+16];
	shf.l.wrap.b32 	%r277, %r218, %r277, %r74;
$L__BB0_48:
	shr.u32 	%r219, %r276, 30;
	shf.l.wrap.b32 	%r220, %r277, %r276, 2;
	shl.b32 	%r221, %r277, 2;
	shr.u32 	%r222, %r220, 31;
	add.s32 	%r223, %r222, %r219;
	neg.s32 	%r224, %r223;
	setp.lt.s32 	%p48, %r70, 0;
	selp.b32 	%r278, %r224, %r223, %p48;
	xor.b32  	%r225, %r220, %r70;
	shr.s32 	%r226, %r220, 31;
	xor.b32  	%r227, %r226, %r220;
	xor.b32  	%r228, %r226, %r221;
	cvt.u64.u32 	%rd93, %r227;
	shl.b64 	%rd94, %rd93, 32;
	cvt.u64.u32 	%rd95, %r228;
	or.b64  	%rd96, %rd94, %rd95;
	cvt.rn.f64.s64 	%fd11, %rd96;
	mul.f64 	%fd12, %fd11, 0d3BF921FB54442D19;
	cvt.rn.f32.f64 	%f176, %fd12;
	neg.f32 	%f177, %f176;
	setp.lt.s32 	%p49, %r225, 0;
	selp.f32 	%f504, %f177, %f176, %p49;
$L__BB0_49:
	ld.param.u32 	%r254, [cubeRenderer02_param_10];
	ld.param.u32 	%r253, [cubeRenderer02_param_9];
	ld.param.u32 	%r252, [cubeRenderer02_param_8];
	ld.param.u32 	%r251, [cubeRenderer02_param_7];
	ld.param.f32 	%f493, [cubeRenderer02_param_3];
	ld.param.u32 	%r250, [cubeRenderer02_param_1];
	mul.rn.f32 	%f179, %f504, %f504;
	and.b32  	%r230, %r278, 1;
	setp.eq.b32 	%p50, %r230, 1;
	selp.f32 	%f180, 0f3F800000, %f504, %p50;
	fma.rn.f32 	%f181, %f179, %f180, 0f00000000;
	fma.rn.f32 	%f182, %f179, 0f37CBAC00, 0fBAB607ED;
	selp.f32 	%f183, %f182, 0fB94D4153, %p50;
	selp.f32 	%f184, 0f3D2AAABB, 0f3C0885E4, %p50;
	fma.rn.f32 	%f185, %f183, %f179, %f184;
	selp.f32 	%f186, 0fBEFFFFFF, 0fBE2AAAA8, %p50;
	fma.rn.f32 	%f187, %f185, %f179, %f186;
	fma.rn.f32 	%f188, %f187, %f181, %f180;
	and.b32  	%r231, %r278, 2;
	setp.eq.s32 	%p51, %r231, 0;
	mov.f32 	%f189, 0f00000000;
	sub.f32 	%f190, %f189, %f188;
	selp.f32 	%f191, %f188, %f190, %p51;
	cvt.rn.f32.u32 	%f192, %r92;
	mul.f32 	%f193, %f192, 0f3F000000;
	cvt.rn.f32.s32 	%f194, %r250;
	mul.f32 	%f195, %f194, 0f3F000000;
	sub.f32 	%f196, %f10, %f6;
	neg.f32 	%f197, %f6;
	sub.f32 	%f198, %f197, %f10;
	mul.f32 	%f199, %f20, %f198;
	sub.f32 	%f200, %f199, %f16;
	mul.f32 	%f201, %f16, %f198;
	add.f32 	%f202, %f201, %f20;
	mul.f32 	%f203, %f26, %f200;
	mul.f32 	%f204, %f191, %f196;
	sub.f32 	%f205, %f203, %f204;
	mul.f32 	%f206, %f191, %f200;
	fma.rn.f32 	%f207, %f26, %f196, %f206;
	add.f32 	%f208, %f202, 0f40800000;
	div.rn.f32 	%f209, %f493, %f208;
	mul.f32 	%f210, %f205, %f209;
	mul.f32 	%f211, %f210, %f194;
	fma.rn.f32 	%f212, %f211, 0f3ECCCCCD, %f195;
	cvt.rzi.s32.f32 	%r232, %f212;
	mul.f32 	%f213, %f207, %f209;
	mul.f32 	%f214, %f213, %f192;
	fma.rn.f32 	%f215, %f214, 0f3ECCCCCD, %f193;
	cvt.rzi.s32.f32 	%r233, %f215;
	cvt.rn.f32.s32 	%f30, %r232;
	cvt.rn.f32.s32 	%f31, %r233;
	add.f32 	%f216, %f16, %f199;
	sub.f32 	%f217, %f201, %f20;
	mul.f32 	%f218, %f26, %f216;
	sub.f32 	%f219, %f218, %f204;
	mul.f32 	%f220, %f191, %f216;
	fma.rn.f32 	%f221, %f26, %f196, %f220;
	add.f32 	%f222, %f217, 0f40800000;
	div.rn.f32 	%f223, %f493, %f222;
	mul.f32 	%f224, %f219, %f223;
	mul.f32 	%f225, %f224, %f194;
	fma.rn.f32 	%f226, %f225, 0f3ECCCCCD, %f195;
	cvt.rzi.s32.f32 	%r234, %f226;
	mul.f32 	%f227, %f221, %f223;
	mul.f32 	%f228, %f227, %f192;
	fma.rn.f32 	%f229, %f228, 0f3ECCCCCD, %f193;
	cvt.rzi.s32.f32 	%r235, %f229;
	cvt.rn.f32.s32 	%f32, %r234;
	cvt.rn.f32.s32 	%f33, %r235;
	add.f32 	%f230, %f6, %f10;
	mul.f32 	%f231, %f20, %f196;
	add.f32 	%f232, %f16, %f231;
	mul.f32 	%f233, %f16, %f196;
	sub.f32 	%f234, %f233, %f20;
	mul.f32 	%f235, %f26, %f232;
	mul.f32 	%f236, %f191, %f230;
	sub.f32 	%f237, %f235, %f236;
	mul.f32 	%f238, %f191, %f232;
	fma.rn.f32 	%f239, %f26, %f230, %f238;
	add.f32 	%f240, %f234, 0f40800000;
	div.rn.f32 	%f241, %f493, %f240;
	mul.f32 	%f242, %f237, %f241;
	mul.f32 	%f243, %f242, %f194;
	fma.rn.f32 	%f244, %f243, 0f3ECCCCCD, %f195;
	cvt.rzi.s32.f32 	%r236, %f244;
	mul.f32 	%f245, %f239, %f241;
	mul.f32 	%f246, %f245, %f192;
	fma.rn.f32 	%f247, %f246, 0f3ECCCCCD, %f193;
	cvt.rzi.s32.f32 	%r237, %f247;
	cvt.rn.f32.s32 	%f34, %r236;
	cvt.rn.f32.s32 	%f35, %r237;
	sub.f32 	%f248, %f231, %f16;
	add.f32 	%f249, %f233, %f20;
	mul.f32 	%f250, %f26, %f248;
	sub.f32 	%f251, %f250, %f236;
	mul.f32 	%f252, %f191, %f248;
	fma.rn.f32 	%f253, %f26, %f230, %f252;
	add.f32 	%f254, %f249, 0f40800000;
	div.rn.f32 	%f255, %f493, %f254;
	mul.f32 	%f256, %f251, %f255;
	mul.f32 	%f257, %f256, %f194;
	fma.rn.f32 	%f258, %f257, 0f3ECCCCCD, %f195;
	cvt.rzi.s32.f32 	%r238, %f258;
	mul.f32 	%f259, %f253, %f255;
	mul.f32 	%f260, %f259, %f192;
	fma.rn.f32 	%f261, %f260, 0f3ECCCCCD, %f193;
	cvt.rzi.s32.f32 	%r239, %f261;
	cvt.rn.f32.s32 	%f36, %r238;
	cvt.rn.f32.s32 	%f37, %r239;
	sub.f32 	%f262, %f6, %f10;
	mul.f32 	%f263, %f20, %f262;
	sub.f32 	%f264, %f263, %f16;
	mul.f32 	%f265, %f16, %f262;
	add.f32 	%f266, %f265, %f20;
	mul.f32 	%f267, %f26, %f264;
	mul.f32 	%f268, %f191, %f198;
	sub.f32 	%f269, %f267, %f268;
	mul.f32 	%f270, %f191, %f264;
	fma.rn.f32 	%f271, %f26, %f198, %f270;
	add.f32 	%f272, %f266, 0f40800000;
	div.rn.f32 	%f273, %f493, %f272;
	mul.f32 	%f274, %f269, %f273;
	mul.f32 	%f275, %f274, %f194;
	fma.rn.f32 	%f276, %f275, 0f3ECCCCCD, %f195;
	cvt.rzi.s32.f32 	%r240, %f276;
	mul.f32 	%f277, %f271, %f273;
	mul.f32 	%f278, %f277, %f192;
	fma.rn.f32 	%f279, %f278, 0f3ECCCCCD, %f193;
	cvt.rzi.s32.f32 	%r241, %f279;
	cvt.rn.f32.s32 	%f38, %r240;
	cvt.rn.f32.s32 	%f39, %r241;
	add.f32 	%f280, %f16, %f263;
	sub.f32 	%f281, %f265, %f20;
	mul.f32 	%f282, %f26, %f280;
	sub.f32 	%f283, %f282, %f268;
	mul.f32 	%f284, %f191, %f280;
	fma.rn.f32 	%f285, %f26, %f198, %f284;
	add.f32 	%f286, %f281, 0f40800000;
	div.rn.f32 	%f287, %f493, %f286;
	mul.f32 	%f288, %f283, %f287;
	mul.f32 	%f289, %f288, %f194;
	fma.rn.f32 	%f290, %f289, 0f3ECCCCCD, %f195;
	cvt.rzi.s32.f32 	%r242, %f290;
	mul.f32 	%f291, %f285, %f287;
	mul.f32 	%f292, %f291, %f192;
	fma.rn.f32 	%f293, %f292, 0f3ECCCCCD, %f193;
	cvt.rzi.s32.f32 	%r243, %f293;
	cvt.rn.f32.s32 	%f40, %r242;
	cvt.rn.f32.s32 	%f41, %r243;
	mul.f32 	%f294, %f20, %f230;
	add.f32 	%f295, %f16, %f294;
	mul.f32 	%f296, %f16, %f230;
	sub.f32 	%f297, %f296, %f20;
	mul.f32 	%f298, %f26, %f295;
	mul.f32 	%f299, %f191, %f262;
	sub.f32 	%f300, %f298, %f299;
	mul.f32 	%f301, %f191, %f295;
	fma.rn.f32 	%f302, %f26, %f262, %f301;
	add.f32 	%f303, %f297, 0f40800000;
	div.rn.f32 	%f304, %f493, %f303;
	mul.f32 	%f305, %f300, %f304;
	mul.f32 	%f306, %f305, %f194;
	fma.rn.f32 	%f307, %f306, 0f3ECCCCCD, %f195;
	cvt.rzi.s32.f32 	%r244, %f307;
	mul.f32 	%f308, %f302, %f304;
	mul.f32 	%f309, %f308, %f192;
	fma.rn.f32 	%f310, %f309, 0f3ECCCCCD, %f193;
	cvt.rzi.s32.f32 	%r245, %f310;
	cvt.rn.f32.s32 	%f42, %r244;
	cvt.rn.f32.s32 	%f43, %r245;
	sub.f32 	%f311, %f294, %f16;
	add.f32 	%f312, %f296, %f20;
	mul.f32 	%f313, %f26, %f311;
	sub.f32 	%f314, %f313, %f299;
	mul.f32 	%f315, %f191, %f311;
	fma.rn.f32 	%f316, %f26, %f262, %f315;
	add.f32 	%f317, %f312, 0f40800000;
	div.rn.f32 	%f318, %f493, %f317;
	mul.f32 	%f319, %f314, %f318;
	mul.f32 	%f320, %f319, %f194;
	fma.rn.f32 	%f321, %f320, 0f3ECCCCCD, %f195;
	cvt.rzi.s32.f32 	%r246, %f321;
	mul.f32 	%f322, %f316, %f318;
	mul.f32 	%f323, %f322, %f192;
	fma.rn.f32 	%f324, %f323, 0f3ECCCCCD, %f193;
	cvt.rzi.s32.f32 	%r247, %f324;
	cvt.rn.f32.s32 	%f44, %r246;
	cvt.rn.f32.s32 	%f45, %r247;
	cvt.rn.f32.s32 	%f46, %r1;
	cvt.rn.f32.u32 	%f47, %r99;
	mul.lo.s32 	%r248, %r251, %r251;
	cvt.rn.f32.u32 	%f48, %r248;
	cvt.u16.u32 	%rs1, %r252;
	cvt.u16.u32 	%rs2, %r253;
	cvt.u16.u32 	%rs3, %r254;
	sub.f32 	%f49, %f32, %f30;
	sub.f32 	%f50, %f33, %f31;
	mul.f32 	%f325, %f50, %f50;
	fma.rn.f32 	%f51, %f49, %f49, %f325;
	setp.lt.f32 	%p52, %f51, 0f3727C5AC;
	@%p52 bra 	$L__BB0_52;
	sub.f32 	%f326, %f46, %f30;
	sub.f32 	%f327, %f47, %f31;
	mul.f32 	%f328, %f327, %f50;
	fma.rn.f32 	%f329, %f326, %f49, %f328;
	div.rn.f32 	%f330, %f329, %f51;
	min.f32 	%f331, %f330, 0f3F800000;
	max.f32 	%f332, %f331, 0f00000000;
	fma.rn.f32 	%f333, %f49, %f332, %f30;
	fma.rn.f32 	%f334, %f50, %f332, %f31;
	sub.f32 	%f335, %f333, %f46;
	sub.f32 	%f336, %f334, %f47;
	mul.f32 	%f337, %f336, %f336;
	fma.rn.f32 	%f338, %f335, %f335, %f337;
	setp.geu.f32 	%p53, %f338, %f48;
	@%p53 bra 	$L__BB0_52;
	st.global.u8 	[%rd2], %rs1;
	st.global.u8 	[%rd2+1], %rs2;
	st.global.u8 	[%rd2+2], %rs3;
$L__BB0_52:
	sub.f32 	%f52, %f34, %f32;
	sub.f32 	%f53, %f35, %f33;
	mul.f32 	%f339, %f53, %f53;
	fma.rn.f32 	%f54, %f52, %f52, %f339;
	setp.lt.f32 	%p54, %f54, 0f3727C5AC;
	@%p54 bra 	$L__BB0_55;
	sub.f32 	%f340, %f46, %f32;
	sub.f32 	%f341, %f47, %f33;
	mul.f32 	%f342, %f341, %f53;
	fma.rn.f32 	%f343, %f340, %f52, %f342;
	div.rn.f32 	%f344, %f343, %f54;
	min.f32 	%f345, %f344, 0f3F800000;
	max.f32 	%f346, %f345, 0f00000000;
	fma.rn.f32 	%f347, %f52, %f346, %f32;
	fma.rn.f32 	%f348, %f53, %f346, %f33;
	sub.f32 	%f349, %f347, %f46;
	sub.f32 	%f350, %f348, %f47;
	mul.f32 	%f351, %f350, %f350;
	fma.rn.f32 	%f352, %f349, %f349, %f351;
	setp.geu.f32 	%p55, %f352, %f48;
	@%p55 bra 	$L__BB0_55;
	st.global.u8 	[%rd2], %rs1;
	st.global.u8 	[%rd2+1], %rs2;
	st.global.u8 	[%rd2+2], %rs3;
$L__BB0_55:
	sub.f32 	%f55, %f36, %f34;
	sub.f32 	%f56, %f37, %f35;
	mul.f32 	%f353, %f56, %f56;
	fma.rn.f32 	%f57, %f55, %f55, %f353;
	setp.lt.f32 	%p56, %f57, 0f3727C5AC;
	@%p56 bra 	$L__BB0_58;
	sub.f32 	%f354, %f46, %f34;
	sub.f32 	%f355, %f47, %f35;
	mul.f32 	%f356, %f355, %f56;
	fma.rn.f32 	%f357, %f354, %f55, %f356;
	div.rn.f32 	%f358, %f357, %f57;
	min.f32 	%f359, %f358, 0f3F800000;
	max.f32 	%f360, %f359, 0f00000000;
	fma.rn.f32 	%f361, %f55, %f360, %f34;
	fma.rn.f32 	%f362, %f56, %f360, %f35;
	sub.f32 	%f363, %f361, %f46;
	sub.f32 	%f364, %f362, %f47;
	mul.f32 	%f365, %f364, %f364;
	fma.rn.f32 	%f366, %f363, %f363, %f365;
	setp.geu.f32 	%p57, %f366, %f48;
	@%p57 bra 	$L__BB0_58;
	st.global.u8 	[%rd2], %rs1;
	st.global.u8 	[%rd2+1], %rs2;
	st.global.u8 	[%rd2+2], %rs3;
$L__BB0_58:
	sub.f32 	%f58, %f30, %f36;
	sub.f32 	%f59, %f31, %f37;
	mul.f32 	%f367, %f59, %f59;
	fma.rn.f32 	%f60, %f58, %f58, %f367;
	setp.lt.f32 	%p58, %f60, 0f3727C5AC;
	@%p58 bra 	$L__BB0_61;
	sub.f32 	%f368, %f46, %f36;
	sub.f32 	%f369, %f47, %f37;
	mul.f32 	%f370, %f369, %f59;
	fma.rn.f32 	%f371, %f368, %f58, %f370;
	div.rn.f32 	%f372, %f371, %f60;
	min.f32 	%f373, %f372, 0f3F800000;
	max.f32 	%f374, %f373, 0f00000000;
	fma.rn.f32 	%f375, %f58, %f374, %f36;
	fma.rn.f32 	%f376, %f59, %f374, %f37;
	sub.f32 	%f377, %f375, %f46;
	sub.f32 	%f378, %f376, %f47;
	mul.f32 	%f379, %f378, %f378;
	fma.rn.f32 	%f380, %f377, %f377, %f379;
	setp.geu.f32 	%p59, %f380, %f48;
	@%p59 bra 	$L__BB0_61;
	st.global.u8 	[%rd2], %rs1;
	st.global.u8 	[%rd2+1], %rs2;
	st.global.u8 	[%rd2+2], %rs3;
$L__BB0_61:
	sub.f32 	%f61, %f40, %f38;
	sub.f32 	%f62, %f41, %f39;
	mul.f32 	%f381, %f62, %f62;
	fma.rn.f32 	%f63, %f61, %f61, %f381;
	setp.lt.f32 	%p60, %f63, 0f3727C5AC;
	@%p60 bra 	$L__BB0_64;
	sub.f32 	%f382, %f46, %f38;
	sub.f32 	%f383, %f47, %f39;
	mul.f32 	%f384, %f383, %f62;
	fma.rn.f32 	%f385, %f382, %f61, %f384;
	div.rn.f32 	%f386, %f385, %f63;
	min.f32 	%f387, %f386, 0f3F800000;
	max.f32 	%f388, %f387, 0f00000000;
	fma.rn.f32 	%f389, %f61, %f388, %f38;
	fma.rn.f32 	%f390, %f62, %f388, %f39;
	sub.f32 	%f391, %f389, %f46;
	sub.f32 	%f392, %f390, %f47;
	mul.f32 	%f393, %f392, %f392;
	fma.rn.f32 	%f394, %f391, %f391, %f393;
	setp.geu.f32 	%p61, %f394, %f48;
	@%p61 bra 	$L__BB0_64;
	st.global.u8 	[%rd2], %rs1;
	st.global.u8 	[%rd2+1], %rs2;
	st.global.u8 	[%rd2+2], %rs3;
$L__BB0_64:
	sub.f32 	%f64, %f42, %f40;
	sub.f32 	%f65, %f43, %f41;
	mul.f32 	%f395, %f65, %f65;
	fma.rn.f32 	%f66, %f64, %f64, %f395;
	setp.lt.f32 	%p62, %f66, 0f3727C5AC;
	@%p62 bra 	$L__BB0_67;
	sub.f32 	%f396, %f46, %f40;
	sub.f32 	%f397, %f47, %f41;
	mul.f32 	%f398, %f397, %f65;
	fma.rn.f32 	%f399, %f396, %f64, %f398;
	div.rn.f32 	%f400, %f399, %f66;
	min.f32 	%f401, %f400, 0f3F800000;
	max.f32 	%f402, %f401, 0f00000000;
	fma.rn.f32 	%f403, %f64, %f402, %f40;
	fma.rn.f32 	%f404, %f65, %f402, %f41;
	sub.f32 	%f405, %f403, %f46;
	sub.f32 	%f406, %f404, %f47;
	mul.f32 	%f407, %f406, %f406;
	fma.rn.f32 	%f408, %f405, %f405, %f407;
	setp.geu.f32 	%p63, %f408, %f48;
	@%p63 bra 	$L__BB0_67;
	st.global.u8 	[%rd2], %rs1;
	st.global.u8 	[%rd2+1], %rs2;
	st.global.u8 	[%rd2+2], %rs3;
$L__BB0_67:
	sub.f32 	%f67, %f44, %f42;
	sub.f32 	%f68, %f45, %f43;
	mul.f32 	%f409, %f68, %f68;
	fma.rn.f32 	%f69, %f67, %f67, %f409;
	setp.lt.f32 	%p64, %f69, 0f3727C5AC;
	@%p64 bra 	$L__BB0_70;
	sub.f32 	%f410, %f46, %f42;
	sub.f32 	%f411, %f47, %f43;
	mul.f32 	%f412, %f411, %f68;
	fma.rn.f32 	%f413, %f410, %f67, %f412;
	div.rn.f32 	%f414, %f413, %f69;
	min.f32 	%f415, %f414, 0f3F800000;
	max.f32 	%f416, %f415, 0f00000000;
	fma.rn.f32 	%f417, %f67, %f416, %f42;
	fma.rn.f32 	%f418, %f68, %f416, %f43;
	sub.f32 	%f419, %f417, %f46;
	sub.f32 	%f420, %f418, %f47;
	mul.f32 	%f421, %f420, %f420;
	fma.rn.f32 	%f422, %f419, %f419, %f421;
	setp.geu.f32 	%p65, %f422, %f48;
	@%p65 bra 	$L__BB0_70;
	st.global.u8 	[%rd2], %rs1;
	st.global.u8 	[%rd2+1], %rs2;
	st.global.u8 	[%rd2+2], %rs3;
$L__BB0_70:
	sub.f32 	%f70, %f38, %f44;
	sub.f32 	%f71, %f39, %f45;
	mul.f32 	%f423, %f71, %f71;
	fma.rn.f32 	%f72, %f70, %f70, %f423;
	setp.lt.f32 	%p66, %f72, 0f3727C5AC;
	@%p66 bra 	$L__BB0_73;
	sub.f32 	%f424, %f46, %f44;
	sub.f32 	%f425, %f47, %f45;
	mul.f32 	%f426, %f425, %f71;
	fma.rn.f32 	%f427, %f424, %f70, %f426;
	div.rn.f32 	%f428, %f427, %f72;
	min.f32 	%f429, %f428, 0f3F800000;
	max.f32 	%f430, %f429, 0f00000000;
	fma.rn.f32 	%f431, %f70, %f430, %f44;
	fma.rn.f32 	%f432, %f71, %f430, %f45;
	sub.f32 	%f433, %f431, %f46;
	sub.f32 	%f434, %f432, %f47;
	mul.f32 	%f435, %f434, %f434;
	fma.rn.f32 	%f436, %f433, %f433, %f435;
	setp.geu.f32 	%p67, %f436, %f48;
	@%p67 bra 	$L__BB0_73;
	st.global.u8 	[%rd2], %rs1;
	st.global.u8 	[%rd2+1], %rs2;
	st.global.u8 	[%rd2+2], %rs3;
$L__BB0_73:
	sub.f32 	%f73, %f38, %f30;
	sub.f32 	%f74, %f39, %f31;
	mul.f32 	%f437, %f74, %f74;
	fma.rn.f32 	%f75, %f73, %f73, %f437;
	setp.lt.f32 	%p68, %f75, 0f3727C5AC;
	@%p68 bra 	$L__BB0_76;
	sub.f32 	%f438, %f46, %f30;
	sub.f32 	%f439, %f47, %f31;
	mul.f32 	%f440, %f439, %f74;
	fma.rn.f32 	%f441, %f438, %f73, %f440;
	div.rn.f32 	%f442, %f441, %f75;
	min.f32 	%f443, %f442, 0f3F800000;
	max.f32 	%f444, %f443, 0f00000000;
	fma.rn.f32 	%f445, %f73, %f444, %f30;
	fma.rn.f32 	%f446, %f74, %f444, %f31;
	sub.f32 	%f447, %f445, %f46;
	sub.f32 	%f448, %f446, %f47;
	mul.f32 	%f449, %f448, %f448;
	fma.rn.f32 	%f450, %f447, %f447, %f449;
	setp.geu.f32 	%p69, %f450, %f48;
	@%p69 bra 	$L__BB0_76;
	st.global.u8 	[%rd2], %rs1;
	st.global.u8 	[%rd2+1], %rs2;
	st.global.u8 	[%rd2+2], %rs3;
$L__BB0_76:
	sub.f32 	%f76, %f40, %f32;
	sub.f32 	%f77, %f41, %f33;
	mul.f32 	%f451, %f77, %f77;
	fma.rn.f32 	%f78, %f76, %f76, %f451;
	setp.lt.f32 	%p70, %f78, 0f3727C5AC;
	@%p70 bra 	$L__BB0_79;
	sub.f32 	%f452, %f46, %f32;
	sub.f32 	%f453, %f47, %f33;
	mul.f32 	%f454, %f453, %f77;
	fma.rn.f32 	%f455, %f452, %f76, %f454;
	div.rn.f32 	%f456, %f455, %f78;
	min.f32 	%f457, %f456, 0f3F800000;
	max.f32 	%f458, %f457, 0f00000000;
	fma.rn.f32 	%f459, %f76, %f458, %f32;
	fma.rn.f32 	%f460, %f77, %f458, %f33;
	sub.f32 	%f461, %f459, %f46;
	sub.f32 	%f462, %f460, %f47;
	mul.f32 	%f463, %f462, %f462;
	fma.rn.f32 	%f464, %f461, %f461, %f463;
	setp.geu.f32 	%p71, %f464, %f48;
	@%p71 bra 	$L__BB0_79;
	st.global.u8 	[%rd2], %rs1;
	st.global.u8 	[%rd2+1], %rs2;
	st.global.u8 	[%rd2+2], %rs3;
$L__BB0_79:
	sub.f32 	%f79, %f42, %f34;
	sub.f32 	%f80, %f43, %f35;
	mul.f32 	%f465, %f80, %f80;
	fma.rn.f32 	%f81, %f79, %f79, %f465;
	setp.lt.f32 	%p72, %f81, 0f3727C5AC;
	@%p72 bra 	$L__BB0_82;
	sub.f32 	%f466, %f46, %f34;
	sub.f32 	%f467, %f47, %f35;
	mul.f32 	%f468, %f467, %f80;
	fma.rn.f32 	%f469, %f466, %f79, %f468;
	div.rn.f32 	%f470, %f469, %f81;
	min.f32 	%f471, %f470, 0f3F800000;
	max.f32 	%f472, %f471, 0f00000000;
	fma.rn.f32 	%f473, %f79, %f472, %f34;
	fma.rn.f32 	%f474, %f80, %f472, %f35;
	sub.f32 	%f475, %f473, %f46;
	sub.f32 	%f476, %f474, %f47;
	mul.f32 	%f477, %f476, %f476;
	fma.rn.f32 	%f478, %f475, %f475, %f477;
	setp.geu.f32 	%p73, %f478, %f48;
	@%p73 bra 	$L__BB0_82;
	st.global.u8 	[%rd2], %rs1;
	st.global.u8 	[%rd2+1], %rs2;
	st.global.u8 	[%rd2+2], %rs3;
$L__BB0_82:
	sub.f32 	%f82, %f44, %f36;
	sub.f32 	%f83, %f45, %f37;
	mul.f32 	%f479, %f83, %f83;
	fma.rn.f32 	%f84, %f82, %f82, %f479;
	setp.lt.f32 	%p74, %f84, 0f3727C5AC;
	@%p74 bra 	$L__BB0_85;
	sub.f32 	%f480, %f46, %f36;
	sub.f32 	%f481, %f47, %f37;
	mul.f32 	%f482, %f481, %f83;
	fma.rn.f32 	%f483, %f480, %f82, %f482;
	div.rn.f32 	%f484, %f483, %f84;
	min.f32 	%f485, %f484, 0f3F800000;
	max.f32 	%f486, %f485, 0f00000000;
	fma.rn.f32 	%f487, %f82, %f486, %f36;
	fma.rn.f32 	%f488, %f83, %f486, %f37;
	sub.f32 	%f489, %f487, %f46;
	sub.f32 	%f490, %f488, %f47;
	mul.f32 	%f491, %f490, %f490;
	fma.rn.f32 	%f492, %f489, %f489, %f491;
	setp.geu.f32 	%p75, %f492, %f48;
	@%p75 bra 	$L__BB0_85;
	st.global.u8 	[%rd2], %rs1;
	st.global.u8 	[%rd2+1], %rs2;
	st.global.u8 	[%rd2+2], %rs3;
$L__BB0_85:
	ret;

}


// ===== COMPILED SASS (sm_100) =====

	.target	sm_100

	.elftype	@"ET_EXEC"


//--------------------- .note.nv.tkinfo           --------------------------
	.section	.note.nv.tkinfo,"",@"SHT_NOTE"
	.sectionflags	@"SHF_NOTE_NV_TKINFO"
	.tkinfo
        /*0018*/ 	.word	0x00000002
        /*0030*/ 	.string	""
        /*0030*/ 	.string	"ptxas"
        /*0030*/ 	.string	"Cuda compilation tools, release 13.0, V13.0.88"
        /*0030*/ 	.string	"Build cuda_13.0.r13.0/compiler.36424714_0"
        /*0030*/ 	.string	"-arch sm_100 -m 64 "



//--------------------- .note.nv.cuinfo           --------------------------
	.section	.note.nv.cuinfo,"",@"SHT_NOTE"
	.sectionflags	@"SHF_NOTE_NV_CUINFO"
        /*0018*/ 	.short	0x0002
        /*001a*/ 	.short	0x0064
        /*001c*/ 	.short	0x0082
	.zero		2


//--------------------- .nv.info                  --------------------------
	.section	.nv.info,"",@"SHT_CUDA_INFO"
	.align	4


	//----- nvinfo : EIATTR_REGCOUNT
	.align		4
        /*0000*/ 	.byte	0x04, 0x2f
        /*0002*/ 	.short	(.L_2 - .L_1)
	.align		4
.L_1:
        /*0004*/ 	.word	index@(cubeRenderer02)
        /*0008*/ 	.word	0x0000002c


	//----- nvinfo : EIATTR_FRAME_SIZE
	.align		4
.L_2:
        /*000c*/ 	.byte	0x04, 0x11
        /*000e*/ 	.short	(.L_4 - .L_3)
	.align		4
.L_3:
        /*0010*/ 	.word	index@($__internal_0_$__cuda_sm3x_div_rn_noftz_f32_slowpath)
        /*0014*/ 	.word	0x00000000


	//----- nvinfo : EIATTR_FRAME_SIZE
	.align		4
.L_4:
        /*0018*/ 	.byte	0x04, 0x11
        /*001a*/ 	.short	(.L_6 - .L_5)
	.align		4
.L_5:
        /*001c*/ 	.word	index@(cubeRenderer02)
        /*0020*/ 	.word	0x00000000


	//----- nvinfo : EIATTR_MIN_STACK_SIZE
	.align		4
.L_6:
        /*0024*/ 	.byte	0x04, 0x12
        /*0026*/ 	.short	(.L_8 - .L_7)
	.align		4
.L_7:
        /*0028*/ 	.word	index@(cubeRenderer02)
        /*002c*/ 	.word	0x00000000
.L_8:


//--------------------- .nv.compat                --------------------------
	.section	.nv.compat,"",@"SHT_CUDA_COMPAT_INFO"
	.align	4
        /*0000*/ 	.byte	0x02, 0x09, 0x00, 0x00, 0x02, 0x02, 0x01, 0x00, 0x02, 0x05, 0x05, 0x00, 0x03, 0x07, 0x01, 0x01
        /*0010*/ 	.byte	0x02, 0x03, 0x00, 0x00, 0x02, 0x06, 0x01, 0x00, 0x04, 0x0b, 0x08, 0x00, 0x01, 0x00, 0x00, 0x00
        /*0020*/ 	.byte	0x00, 0x00, 0x00, 0x00


//--------------------- .nv.info.cubeRenderer02   --------------------------
	.section	.nv.info.cubeRenderer02,"",@"SHT_CUDA_INFO"
	.sectionflags	@""
	.align	4


	//----- nvinfo : EIATTR_CUDA_API_VERSION
	.align		4
        /*0000*/ 	.byte	0x04, 0x37
        /*0002*/ 	.short	(.L_10 - .L_9)
.L_9:
        /*0004*/ 	.word	0x00000082


	//----- nvinfo : EIATTR_KPARAM_INFO
	.align		4
.L_10:
        /*0008*/ 	.byte	0x04, 0x17
        /*000a*/ 	.short	(.L_12 - .L_11)
.L_11:
        /*000c*/ 	.word	0x00000000
        /*0010*/ 	.short	0x000d
        /*0012*/ 	.short	0x0038
        /*0014*/ 	.byte	0x00, 0xf0, 0x11, 0x00


	//----- nvinfo : EIATTR_KPARAM_INFO
	.align		4
.L_12:
        /*0018*/ 	.byte	0x04, 0x17
        /*001a*/ 	.short	(.L_14 - .L_13)
.L_13:
        /*001c*/ 	.word	0x00000000
        /*0020*/ 	.short	0x000c
        /*0022*/ 	.short	0x0034
        /*0024*/ 	.byte	0x00, 0xf0, 0x11, 0x00


	//----- nvinfo : EIATTR_KPARAM_INFO
	.align		4
.L_14:
        /*0028*/ 	.byte	0x04, 0x17
        /*002a*/ 	.short	(.L_16 - .L_15)
.L_15:
        /*002c*/ 	.word	0x00000000
        /*0030*/ 	.short	0x000b
        /*0032*/ 	.short	0x0030
        /*0034*/ 	.byte	0x00, 0xf0, 0x11, 0x00


	//----- nvinfo : EIATTR_KPARAM_INFO
	.align		4
.L_16:
        /*0038*/ 	.byte	0x04, 0x17
        /*003a*/ 	.short	(.L_18 - .L_17)
.L_17:
        /*003c*/ 	.word	0x00000000
        /*0040*/ 	.short	0x000a
        /*0042*/ 	.short	0x002c
        /*0044*/ 	.byte	0x00, 0xf0, 0x11, 0x00


	//----- nvinfo : EIATTR_KPARAM_INFO
	.align		4
.L_18:
        /*0048*/ 	.byte	0x04, 0x17
        /*004a*/ 	.short	(.L_20 - .L_19)
.L_19:
        /*004c*/ 	.word	0x00000000
        /*0050*/ 	.short	0x0009
        /*0052*/ 	.short	0x0028
        /*0054*/ 	.byte	0x00, 0xf0, 0x11, 0x00


	//----- nvinfo : EIATTR_KPARAM_INFO
	.align		4
.L_20:
        /*0058*/ 	.byte	0x04, 0x17
        /*005a*/ 	.short	(.L_22 - .L_21)
.L_21:
        /*005c*/ 	.word	0x00000000
        /*0060*/ 	.short	0x0008
        /*0062*/ 	.short	0x0024
        /*0064*/ 	.byte	0x00, 0xf0, 0x11, 0x00


	//----- nvinfo : EIATTR_KPARAM_INFO
	.align		4
.L_22:
        /*0068*/ 	.byte	0x04, 0x17
        /*006a*/ 	.short	(.L_24 - .L_23)
.L_23:
        /*006c*/ 	.word	0x00000000
        /*0070*/ 	.short	0x0007
        /*0072*/ 	.short	0x0020
        /*0074*/ 	.byte	0x00, 0xf0, 0x11, 0x00


	//----- nvinfo : EIATTR_KPARAM_INFO
	.align		4
.L_24:
        /*0078*/ 	.byte	0x04, 0x17
        /*007a*/ 	.short	(.L_26 - .L_25)
.L_25:
        /*007c*/ 	.word	0x00000000
        /*0080*/ 	.short	0x0006
        /*0082*/ 	.short	0x001c
        /*0084*/ 	.byte	0x00, 0xf0, 0x11, 0x00


	//----- nvinfo : EIATTR_KPARAM_INFO
	.align		4
.L_26:
        /*0088*/ 	.byte	0x04, 0x17
        /*008a*/ 	.short	(.L_28 - .L_27)
.L_27:
        /*008c*/ 	.word	0x00000000
        /*0090*/ 	.short	0x0005
        /*0092*/ 	.short	0x0018
        /*0094*/ 	.byte	0x00, 0xf0, 0x11, 0x00


	//----- nvinfo : EIATTR_KPARAM_INFO
	.align		4
.L_28:
        /*0098*/ 	.byte	0x04, 0x17
        /*009a*/ 	.short	(.L_30 - .L_29)
.L_29:
        /*009c*/ 	.word	0x00000000
        /*00a0*/ 	.short	0x0004
        /*00a2*/ 	.short	0x0014
        /*00a4*/ 	.byte	0x00, 0xf0, 0x11, 0x00


	//----- nvinfo : EIATTR_KPARAM_INFO
	.align		4
.L_30:
        /*00a8*/ 	.byte	0x04, 0x17
        /*00aa*/ 	.short	(.L_32 - .L_31)
.L_31:
        /*00ac*/ 	.word	0x00000000
        /*00b0*/ 	.short	0x0003
        /*00b2*/ 	.short	0x0010
        /*00b4*/ 	.byte	0x00, 0xf0, 0x11, 0x00


	//----- nvinfo : EIATTR_KPARAM_INFO
	.align		4
.L_32:
        /*00b8*/ 	.byte	0x04, 0x17
        /*00ba*/ 	.short	(.L_34 - .L_33)
.L_33:
        /*00bc*/ 	.word	0x00000000
        /*00c0*/ 	.short	0x0002
        /*00c2*/ 	.short	0x000c
        /*00c4*/ 	.byte	0x00, 0xf0, 0x11, 0x00


	//----- nvinfo : EIATTR_KPARAM_INFO
	.align		4
.L_34:
        /*00c8*/ 	.byte	0x04, 0x17
        /*00ca*/ 	.short	(.L_36 - .L_35)
.L_35:
        /*00cc*/ 	.word	0x00000000
        /*00d0*/ 	.short	0x0001
        /*00d2*/ 	.short	0x0008
        /*00d4*/ 	.byte	0x00, 0xf0, 0x11, 0x00


	//----- nvinfo : EIATTR_KPARAM_INFO
	.align		4
.L_36:
        /*00d8*/ 	.byte	0x04, 0x17
        /*00da*/ 	.short	(.L_38 - .L_37)
.L_37:
        /*00dc*/ 	.word	0x00000000
        /*00e0*/ 	.short	0x0000
        /*00e2*/ 	.short	0x0000
        /*00e4*/ 	.byte	0x00, 0xf5, 0x21, 0x00


	//----- nvinfo : EIATTR_SPARSE_MMA_MASK
	.align		4
.L_38:
        /*00e8*/ 	.byte	0x03, 0x50
        /*00ea*/ 	.short	0x0000


	//----- nvinfo : EIATTR_MAXREG_COUNT
	.align		4
        /*00ec*/ 	.byte	0x03, 0x1b
        /*00ee*/ 	.short	0x00ff


	//----- nvinfo : EIATTR_MERCURY_ISA_VERSION
	.align		4
        /*00f0*/ 	.byte	0x03, 0x5f
        /*00f2*/ 	.short	0x0101


	//----- nvinfo : EIATTR_VRC_CTA_INIT_COUNT
	.align		4
        /*00f4*/ 	.byte	0x02, 0x4a
	.zero		1
	.zero		1


	//----- nvinfo : EIATTR_EXIT_INSTR_OFFSETS
	.align		4
        /*00f8*/ 	.byte	0x04, 0x1c
        /*00fa*/ 	.short	(.L_40 - .L_39)


	//   ....[0]....
.L_39:
        /*00fc*/ 	.word	0x000000c0


	//   ....[1]....
        /*0100*/ 	.word	0x00005920


	//   ....[2]....
        /*0104*/ 	.word	0x00005ac0


	//   ....[3]....
        /*0108*/ 	.word	0x00005b30


	//----- nvinfo : EIATTR_CRS_STACK_SIZE
	.align		4
.L_40:
        /*010c*/ 	.byte	0x04, 0x1e
        /*010e*/ 	.short	(.L_42 - .L_41)
.L_41:
        /*0110*/ 	.word	0x00000000


	//----- nvinfo : EIATTR_CBANK_PARAM_SIZE
	.align		4
.L_42:
        /*0114*/ 	.byte	0x03, 0x19
        /*0116*/ 	.short	0x003c


	//----- nvinfo : EIATTR_PARAM_CBANK
	.align		4
        /*0118*/ 	.byte	0x04, 0x0a
        /*011a*/ 	.short	(.L_44 - .L_43)
	.align		4
.L_43:
        /*011c*/ 	.word	index@(.nv.constant0.cubeRenderer02)
        /*0120*/ 	.short	0x0380
        /*0122*/ 	.short	0x003c


	//----- nvinfo : EIATTR_SW_WAR
	.align		4
.L_44:
        /*0124*/ 	.byte	0x04, 0x36
        /*0126*/ 	.short	(.L_46 - .L_45)
.L_45:
        /*0128*/ 	.word	0x00000008
.L_46:


//--------------------- .nv.callgraph             --------------------------
	.section	.nv.callgraph,"",@"SHT_CUDA_CALLGRAPH"
	.align	4
	.sectionentsize	8
	.align		4
        /*0000*/ 	.word	0x00000000
	.align		4
        /*0004*/ 	.word	0xffffffff
	.align		4
        /*0008*/ 	.word	0x00000000
	.align		4
        /*000c*/ 	.word	0xfffffffe
	.align		4
        /*0010*/ 	.word	0x00000000
	.align		4
        /*0014*/ 	.word	0xfffffffd
	.align		4
        /*0018*/ 	.word	0x00000000
	.align		4
        /*001c*/ 	.word	0xfffffffc


//--------------------- .nv.constant4             --------------------------
	.section	.nv.constant4,"a",@progbits
	.align	8
	.align		8
.nv.constant4:
        /*0000*/ 	.dword	__cudart_i2opi_f


//--------------------- .text.cubeRenderer02      --------------------------
	.section	.text.cubeRenderer02,"ax",@progbits
	.align	128
        .global         cubeRenderer02
        .type           cubeRenderer02,@function
        .size           cubeRenderer02,(.L_x_84 - cubeRenderer02)
        .other          cubeRenderer02,@"STO_CUDA_ENTRY STV_DEFAULT"
cubeRenderer02:
.text.cubeRenderer02:
[----:B------:R-:W-:Y:S01]  /*0000*/  LDC R1, c[0x0][0x37c] ;  /* 0x0000df00ff017b82 */ /* 0x000fe20000000800 */
[----:B------:R-:W0:Y:S07]  /*0010*/  S2R R0, SR_TID.Y ;  /* 0x0000000000007919 */ /* 0x000e2e0000002200 */
[----:B------:R-:W1:Y:S01]  /*0020*/  LDC R26, c[0x0][0x360] ;  /* 0x0000d800ff1a7b82 */ /* 0x000e620000000800 */
[----:B------:R-:W2:Y:S01]  /*0030*/  LDCU.64 UR10, c[0x0][0x388] ;  /* 0x00007100ff0a77ac */ /* 0x000ea20008000a00 */
[----:B------:R-:W1:Y:S06]  /*0040*/  S2R R3, SR_TID.X ;  /* 0x0000000000037919 */ /* 0x000e6c0000002100 */
[----:B------:R-:W0:Y:S08]  /*0050*/  S2UR UR5, SR_CTAID.Y ;  /* 0x00000000000579c3 */ /* 0x000e300000002600 */
[----:B------:R-:W0:Y:S08]  /*0060*/  LDC R29, c[0x0][0x364] ;  /* 0x0000d900ff1d7b82 */ /* 0x000e300000000800 */
[----:B------:R-:W1:Y:S01]  /*0070*/  S2UR UR4, SR_CTAID.X ;  /* 0x00000000000479c3 */ /* 0x000e620000002500 */
[----:B0-----:R-:W-:-:S05]  /*0080*/  IMAD R29, R29, UR5, R0 ;  /* 0x000000051d1d7c24 */ /* 0x001fca000f8e0200 */
[----:B--2---:R-:W-:Y:S01]  /*0090*/  ISETP.GE.AND P0, PT, R29, UR11, PT ;  /* 0x0000000b1d007c0c */ /* 0x004fe2000bf06270 */
[----:B-1----:R-:W-:-:S05]  /*00a0*/  IMAD R26, R26, UR4, R3 ;  /* 0x000000041a1a7c24 */ /* 0x002fca000f8e0203 */
[----:B------:R-:W-:-:S13]  /*00b0*/  ISETP.GE.OR P0, PT, R26, UR10, P0 ;  /* 0x0000000a1a007c0c */ /* 0x000fda0008706670 */
[----:B------:R-:W-:Y:S05]  /*00c0*/  @P0 EXIT ;  /* 0x000000000000094d */ /* 0x000fea0003800000 */
[----:B------:R-:W0:Y:S01]  /*00d0*/  LDC R3, c[0x0][0x394] ;  /* 0x0000e500ff037b82 */ /* 0x000e220000000800 */
[----:B------:R-:W1:Y:S01]  /*00e0*/  LDCU.64 UR4, c[0x0][0x380] ;  /* 0x00007000ff0477ac */ /* 0x000e620008000a00 */
[----:B------:R-:W-:Y:S01]  /*00f0*/  IMAD R0, R29, UR10, R26 ;  /* 0x0000000a1d007c24 */ /* 0x000fe2000f8e021a */
[----:B------:R-:W2:Y:S03]  /*0100*/  LDCU.64 UR6, c[0x0][0x358] ;  /* 0x00006b00ff0677ac */ /* 0x000ea60008000a00 */
[----:B------:R-:W-:Y:S02]  /*0110*/  IMAD R0, R0, 0x3, RZ ;  /* 0x0000000300007824 */ /* 0x000fe400078e02ff */
[----:B------:R-:W2:Y:S08]  /*0120*/  LDC.U8 R11, c[0x0][0x3b0] ;  /* 0x0000ec00ff0b7b82 */ /* 0x000eb00000000000 */
[----:B------:R-:W3:Y:S01]  /*0130*/  LDC.U8 R13, c[0x0][0x3b4] ;  /* 0x0000ed00ff0d7b82 */ /* 0x000ee20000000000 */
[----:B-1----:R-:W-:-:S04]  /*0140*/  IADD3 R22, P0, PT, R0, UR4, RZ ;  /* 0x0000000400167c10 */ /* 0x002fc8000ff1e0ff */
[----:B------:R-:W-:-:S03]  /*0150*/  LEA.HI.X.SX32 R23, R0, UR5, 0x1, P0 ;  /* 0x0000000500177c11 */ /* 0x000fc600080f0eff */
[----:B------:R-:W1:Y:S01]  /*0160*/  LDC.U8 R15, c[0x0][0x3b8] ;  /* 0x0000ee00ff0f7b82 */ /* 0x000e620000000000 */
[C---:B0-----:R-:W-:Y:S01]  /*0170*/  FMUL R2, R3.reuse, 0.63661974668502807617 ;  /* 0x3f22f98303027820 */ /* 0x041fe20000400000 */
[----:B------:R-:W-:-:S03]  /*0180*/  FSETP.GE.AND P1, PT, |R3|, 105615, PT ;  /* 0x47ce47800300780b */ /* 0x000fc60003f26200 */
[----:B------:R-:W0:Y:S01]  /*0190*/  F2I.NTZ R9, R2 ;  /* 0x0000000200097305 */ /* 0x000e220000203100 */
[----:B------:R-:W-:Y:S01]  /*01a0*/  P2R R0, PR, RZ, 0x2 ;  /* 0x00000002ff007803 */ /* 0x000fe20000000000 */
[----:B--2---:R2:W-:Y:S04]  /*01b0*/  STG.E.U8 desc[UR6][R22.64], R11 ;  /* 0x0000000b16007986 */ /* 0x0045e8000c101106 */
[----:B---3--:R2:W-:Y:S01]  /*01c0*/  STG.E.U8 desc[UR6][R22.64+0x1], R13 ;  /* 0x0000010d16007986 */ /* 0x0085e2000c101106 */
[-C--:B0-----:R-:W-:Y:S02]  /*01d0*/  I2FP.F32.S32 R10, R9.reuse ;  /* 0x00000009000a7245 */ /* 0x081fe40000201400 */
[----:B------:R-:W-:Y:S01]  /*01e0*/  MOV R8, R9 ;  /* 0x0000000900087202 */ /* 0x000fe20000000f00 */
[----:B-1----:R2:W-:Y:S02]  /*01f0*/  STG.E.U8 desc[UR6][R22.64+0x2], R15 ;  /* 0x0000020f16007986 */ /* 0x0025e4000c101106 */
[----:B------:R-:W-:-:S04]  /*0200*/  FFMA R5, R10, -1.5707962512969970703, R3 ;  /* 0xbfc90fda0a057823 */ /* 0x000fc80000000003 */
[----:B------:R-:W-:-:S04]  /*0210*/  FFMA R5, R10, -7.5497894158615963534e-08, R5 ;  /* 0xb3a221680a057823 */ /* 0x000fc80000000005 */
[----:B------:R-:W-:-:S04]  /*0220*/  FFMA R10, R10, -5.3903029534742383927e-15, R5 ;  /* 0xa7c234c50a0a7823 */ /* 0x000fc80000000005 */
[----:B------:R-:W-:Y:S01]  /*0230*/  IMAD.MOV.U32 R7, RZ, RZ, R10 ;  /* 0x000000ffff077224 */ /* 0x000fe200078e000a */
[----:B--2---:R-:W-:Y:S06]  /*0240*/  @!P1 BRA `(.L_x_0) ;  /* 0x0000000400789947 */ /* 0x004fec0003800000 */
[----:B------:R-:W-:-:S13]  /*0250*/  FSETP.NEU.AND P0, PT, |R3|, +INF , PT ;  /* 0x7f8000000300780b */ /* 0x000fda0003f0d200 */
[----:B------:R-:W-:Y:S01]  /*0260*/  @!P0 FMUL R7, RZ, R3 ;  /* 0x00000003ff078220 */ /* 0x000fe20000400000 */
[----:B------:R-:W-:Y:S01]  /*0270*/  @!P0 MOV R9, RZ ;  /* 0x000000ff00098202 */ /* 0x000fe20000000f00 */
[----:B------:R-:W-:Y:S06]  /*0280*/  @!P0 BRA `(.L_x_0) ;  /* 0x0000000400688947 */ /* 0x000fec0003800000 */
[----:B------:R-:W-:Y:S02]  /*0290*/  IMAD.SHL.U32 R0, R3, 0x100, RZ ;  /* 0x0000010003007824 */ /* 0x000fe400078e00ff */
[----:B------:R-:W-:Y:S02]  /*02a0*/  HFMA2 R11, -RZ, RZ, 0, 0 ;  /* 0x00000000ff0b7431 */ /* 0x000fe400000001ff */
[----:B------:R-:W-:Y:S01]  /*02b0*/  IMAD.MOV.U32 R9, RZ, RZ, RZ ;  /* 0x000000ffff097224 */ /* 0x000fe200078e00ff */
[----:B------:R-:W-:Y:S01]  /*02c0*/  MOV R12, RZ ;  /* 0x000000ff000c7202 */ /* 0x000fe20000000f00 */
[----:B------:R-:W0:Y:S01]  /*02d0*/  LDCU.64 UR8, c[0x4][URZ] ;  /* 0x01000000ff0877ac */ /* 0x000e220008000a00 */
[----:B------:R-:W-:Y:S01]  /*02e0*/  LOP3.LUT R0, R0, 0x80000000, RZ, 0xfc, !PT ;  /* 0x8000000000007812 */ /* 0x000fe200078efcff */
[----:B------:R-:W-:-:S06]  /*02f0*/  UMOV UR4, URZ ;  /* 0x000000ff00047c82 */ /* 0x000fcc0008000000 */
.L_x_1:
[----:B0-----:R-:W-:Y:S01]  /*0300*/  IMAD.U32 R6, RZ, RZ, UR8 ;  /* 0x00000008ff067e24 */ /* 0x001fe2000f8e00ff */
[----:B------:R-:W-:-:S05]  /*0310*/  MOV R7, UR9 ;  /* 0x0000000900077c02 */ /* 0x000fca0008000f00 */
[----:B------:R-:W2:Y:S01]  /*0320*/  LDG.E.CONSTANT R5, desc[UR6][R6.64] ;  /* 0x0000000606057981 */ /* 0x000ea2000c1e9900 */
[----:B------:R-:W-:Y:S01]  /*0330*/  UIADD3 UR4, UPT, UPT, UR4, 0x1, URZ ;  /* 0x0000000104047890 */ /* 0x000fe2000fffe0ff */
[C---:B------:R-:W-:Y:S01]  /*0340*/  ISETP.EQ.AND P0, PT, R12.reuse, RZ, PT ;  /* 0x000000ff0c00720c */ /* 0x040fe20003f02270 */
[----:B------:R-:W-:Y:S01]  /*0350*/  UIADD3 UR8, UP1, UPT, UR8, 0x4, URZ ;  /* 0x0000000408087890 */ /* 0x000fe2000ff3e0ff */
[C---:B------:R-:W-:Y:S01]  /*0360*/  ISETP.EQ.AND P1, PT, R12.reuse, 0x4, PT ;  /* 0x000000040c00780c */ /* 0x040fe20003f22270 */
[----:B------:R-:W-:Y:S01]  /*0370*/  UISETP.NE.AND UP0, UPT, UR4, 0x6, UPT ;  /* 0x000000060400788c */ /* 0x000fe2000bf05270 */
[C---:B------:R-:W-:Y:S01]  /*0380*/  ISETP.EQ.AND P3, PT, R12.reuse, 0xc, PT ;  /* 0x0000000c0c00780c */ /* 0x040fe20003f62270 */
[----:B------:R-:W-:Y:S01]  /*0390*/  UIADD3.X UR9, UPT, UPT, URZ, UR9, URZ, UP1, !UPT ;  /* 0x00000009ff097290 */ /* 0x000fe20008ffe4ff */
[C---:B------:R-:W-:Y:S02]  /*03a0*/  ISETP.EQ.AND P4, PT, R12.reuse, 0x10, PT ;  /* 0x000000100c00780c */ /* 0x040fe40003f82270 */
[----:B------:R-:W-:Y:S01]  /*03b0*/  ISETP.EQ.AND P5, PT, R12, 0x14, PT ;  /* 0x000000140c00780c */ /* 0x000fe20003fa2270 */
[----:B--2---:R-:W-:-:S03]  /*03c0*/  IMAD.WIDE.U32 R4, R5, R0, RZ ;  /* 0x0000000005047225 */ /* 0x004fc600078e00ff */
[----:B------:R-:W-:-:S04]  /*03d0*/  IADD3 R4, P2, PT, R4, R11, RZ ;  /* 0x0000000b04047210 */ /* 0x000fc80007f5e0ff */
[-C--:B------:R-:W-:Y:S01]  /*03e0*/  @P0 MOV R2, R4.reuse ;  /* 0x0000000400020202 */ /* 0x080fe20000000f00 */
[----:B------:R-:W-:Y:S01]  /*03f0*/  IMAD.X R11, R5, 0x1, R9, P2 ;  /* 0x00000001050b7824 */ /* 0x000fe200010e0609 */
[C---:B------:R-:W-:Y:S01]  /*0400*/  ISETP.EQ.AND P2, PT, R12.reuse, 0x8, PT ;  /* 0x000000080c00780c */ /* 0x040fe20003f42270 */
[--C-:B------:R-:W-:Y:S01]  /*0410*/  @P1 IMAD.MOV.U32 R16, RZ, RZ, R4.reuse ;  /* 0x000000ffff101224 */ /* 0x100fe200078e0004 */
[----:B------:R-:W-:Y:S01]  /*0420*/  @P4 MOV R19, R4 ;  /* 0x0000000400134202 */ /* 0x000fe20000000f00 */
[--C-:B------:R-:W-:Y:S01]  /*0430*/  @P3 IMAD.MOV.U32 R18, RZ, RZ, R4.reuse ;  /* 0x000000ffff123224 */ /* 0x100fe200078e0004 */
[----:B------:R-:W-:Y:S01]  /*0440*/  IADD3 R12, PT, PT, R12, 0x4, RZ ;  /* 0x000000040c0c7810 */ /* 0x000fe20007ffe0ff */
[----:B------:R-:W-:-:S08]  /*0450*/  @P5 IMAD.MOV.U32 R20, RZ, RZ, R4 ;  /* 0x000000ffff145224 */ /* 0x000fd000078e0004 */
[----:B------:R-:W-:Y:S01]  /*0460*/  @P2 MOV R17, R4 ;  /* 0x0000000400112202 */ /* 0x000fe20000000f00 */
[----:B------:R-:W-:Y:S06]  /*0470*/  BRA.U UP0, `(.L_x_1) ;  /* 0xfffffffd00a07547 */ /* 0x000fec000b83ffff */
[----:B------:R-:W-:-:S04]  /*0480*/  SHF.R.U32.HI R0, RZ, 0x17, R3 ;  /* 0x00000017ff007819 */ /* 0x000fc80000011603 */
[C---:B------:R-:W-:Y:S02]  /*0490*/  LOP3.LUT R4, R0.reuse, 0xe0, RZ, 0xc0, !PT ;  /* 0x000000e000047812 */ /* 0x040fe400078ec0ff */
[----:B------:R-:W-:-:S03]  /*04a0*/  LOP3.LUT P6, RZ, R0, 0x1f, RZ, 0xc0, !PT ;  /* 0x0000001f00ff7812 */ /* 0x000fc600078cc0ff */
[----:B------:R-:W-:-:S05]  /*04b0*/  VIADD R4, R4, 0xffffff80 ;  /* 0xffffff8004047836 */ /* 0x000fca0000000000 */
[----:B------:R-:W-:-:S04]  /*04c0*/  SHF.R.U32.HI R4, RZ, 0x5, R4 ;  /* 0x00000005ff047819 */ /* 0x000fc80000011604 */
[----:B------:R-:W-:-:S04]  /*04d0*/  LEA R6, -R4, RZ, 0x2 ;  /* 0x000000ff04067211 */ /* 0x000fc800078e11ff */
[C---:B------:R-:W-:Y:S02]  /*04e0*/  ISETP.EQ.AND P3, PT, R6.reuse, -0x18, PT ;  /* 0xffffffe80600780c */ /* 0x040fe40003f62270 */
[C---:B------:R-:W-:Y:S02]  /*04f0*/  ISETP.EQ.AND P4, PT, R6.reuse, -0x14, PT ;  /* 0xffffffec0600780c */ /* 0x040fe40003f82270 */
[C---:B------:R-:W-:Y:S02]  /*0500*/  ISETP.EQ.AND P0, PT, R6.reuse, -0x10, PT ;  /* 0xfffffff00600780c */ /* 0x040fe40003f02270 */
[C---:B------:R-:W-:Y:S02]  /*0510*/  ISETP.EQ.AND P1, PT, R6.reuse, -0xc, PT ;  /* 0xfffffff40600780c */ /* 0x040fe40003f22270 */
[C---:B------:R-:W-:Y:S02]  /*0520*/  ISETP.EQ.AND P2, PT, R6.reuse, -0x8, PT ;  /* 0xfffffff80600780c */ /* 0x040fe40003f42270 */
[----:B------:R-:W-:-:S03]  /*0530*/  ISETP.EQ.AND P5, PT, R6, 0x4, PT ;  /* 0x000000040600780c */ /* 0x000fc60003fa2270 */
[----:B------:R-:W-:Y:S01]  /*0540*/  @P3 IMAD.MOV.U32 R4, RZ, RZ, R2 ;  /* 0x000000ffff043224 */ /* 0x000fe200078e0002 */
[C---:B------:R-:W-:Y:S01]  /*0550*/  ISETP.EQ.AND P3, PT, R6.reuse, -0x4, PT ;  /* 0xfffffffc0600780c */ /* 0x040fe20003f62270 */
[----:B------:R-:W-:Y:S01]  /*0560*/  @P4 IMAD.MOV.U32 R4, RZ, RZ, R16 ;  /* 0x000000ffff044224 */ /* 0x000fe200078e0010 */
[----:B------:R-:W-:Y:S01]  /*0570*/  @P4 MOV R5, R2 ;  /* 0x0000000200054202 */ /* 0x000fe20000000f00 */
[----:B------:R-:W-:Y:S01]  /*0580*/  @P0 IMAD.MOV.U32 R4, RZ, RZ, R17 ;  /* 0x000000ffff040224 */ /* 0x000fe200078e0011 */
[----:B------:R-:W-:Y:S02]  /*0590*/  ISETP.EQ.AND P4, PT, R6, RZ, PT ;  /* 0x000000ff0600720c */ /* 0x000fe40003f82270 */
[----:B------:R-:W-:Y:S02]  /*05a0*/  @P1 MOV R4, R18 ;  /* 0x0000001200041202 */ /* 0x000fe40000000f00 */
[----:B------:R-:W-:Y:S02]  /*05b0*/  @P2 MOV R4, R19 ;  /* 0x0000001300042202 */ /* 0x000fe40000000f00 */
[----:B------:R-:W-:-:S02]  /*05c0*/  @P0 MOV R5, R16 ;  /* 0x0000001000050202 */ /* 0x000fc40000000f00 */
[----:B------:R-:W-:Y:S01]  /*05d0*/  @P1 MOV R5, R17 ;  /* 0x0000001100051202 */ /* 0x000fe20000000f00 */
[----:B------:R-:W-:Y:S02]  /*05e0*/  @P3 IMAD.MOV.U32 R4, RZ, RZ, R20 ;  /* 0x000000ffff043224 */ /* 0x000fe400078e0014 */
[----:B------:R-:W-:Y:S01]  /*05f0*/  @P2 IMAD.MOV.U32 R5, RZ, RZ, R18 ;  /* 0x000000ffff052224 */ /* 0x000fe200078e0012 */
[----:B------:R-:W-:Y:S02]  /*0600*/  @P3 MOV R5, R19 ;  /* 0x0000001300053202 */ /* 0x000fe40000000f00 */
[----:B------:R-:W-:Y:S02]  /*0610*/  @P4 MOV R4, R11 ;  /* 0x0000000b00044202 */ /* 0x000fe40000000f00 */
[----:B------:R-:W-:Y:S01]  /*0620*/  @P4 MOV R5, R20 ;  /* 0x0000001400054202 */ /* 0x000fe20000000f00 */
[----:B------:R-:W-:Y:S01]  /*0630*/  @P5 IMAD.MOV.U32 R5, RZ, RZ, R11 ;  /* 0x000000ffff055224 */ /* 0x000fe200078e000b */
[----:B------:R-:W-:Y:S01]  /*0640*/  MOV R9, R4 ;  /* 0x0000000400097202 */ /* 0x000fe20000000f00 */
[----:B------:R-:W-:Y:S06]  /*0650*/  @!P6 BRA `(.L_x_2) ;  /* 0x00000000002ce947 */ /* 0x000fec0003800000 */
[----:B------:R-:W-:Y:S01]  /*0660*/  @P0 MOV R4, R2 ;  /* 0x0000000200040202 */ /* 0x000fe20000000f00 */
[----:B------:R-:W-:Y:S01]  /*0670*/  @P1 IMAD.MOV.U32 R4, RZ, RZ, R16 ;  /* 0x000000ffff041224 */ /* 0x000fe200078e0010 */
[----:B------:R-:W-:Y:S02]  /*0680*/  ISETP.EQ.AND P0, PT, R6, 0x8, PT ;  /* 0x000000080600780c */ /* 0x000fe40003f02270 */
[----:B------:R-:W-:Y:S02]  /*0690*/  @P2 MOV R4, R17 ;  /* 0x0000001100042202 */ /* 0x000fe40000000f00 */
[----:B------:R-:W-:Y:S01]  /*06a0*/  @P3 MOV R4, R18 ;  /* 0x0000001200043202 */ /* 0x000fe20000000f00 */
[----:B------:R-:W-:Y:S01]  /*06b0*/  @P4 IMAD.MOV.U32 R4, RZ, RZ, R19 ;  /* 0x000000ffff044224 */ /* 0x000fe200078e0013 */
[----:B------:R-:W-:Y:S02]  /*06c0*/  @P5 MOV R4, R20 ;  /* 0x0000001400045202 */ /* 0x000fe40000000f00 */
[----:B------:R-:W-:-:S04]  /*06d0*/  LOP3.LUT R0, R0, 0x1f, RZ, 0xc0, !PT ;  /* 0x0000001f00007812 */ /* 0x000fc800078ec0ff */
[----:B------:R-:W-:Y:S02]  /*06e0*/  SHF.L.W.U32.HI R9, R5, R0, R9 ;  /* 0x0000000005097219 */ /* 0x000fe40000010e09 */
[----:B------:R-:W-:-:S04]  /*06f0*/  @P0 MOV R4, R11 ;  /* 0x0000000b00040202 */ /* 0x000fc80000000f00 */
[----:B------:R-:W-:-:S07]  /*0700*/  SHF.L.W.U32.HI R5, R4, R0, R5 ;  /* 0x0000000004057219 */ /* 0x000fce0000010e05 */
.L_x_2:
[C---:B------:R-:W-:Y:S01]  /*0710*/  SHF.L.W.U32.HI R0, R5.reuse, 0x2, R9 ;  /* 0x0000000205007819 */ /* 0x040fe20000010e09 */
[----:B------:R-:W-:Y:S01]  /*0720*/  IMAD.SHL.U32 R5, R5, 0x4, RZ ;  /* 0x0000000405057824 */ /* 0x000fe200078e00ff */
[----:B------:R-:W-:Y:S01]  /*0730*/  UMOV UR4, 0x54442d19 ;  /* 0x54442d1900047882 */ /* 0x000fe20000000000 */
[----:B------:R-:W-:Y:S01]  /*0740*/  UMOV UR5, 0x3bf921fb ;  /* 0x3bf921fb00057882 */ /* 0x000fe20000000000 */
[----:B------:R-:W-:Y:S02]  /*0750*/  SHF.R.S32.HI R4, RZ, 0x1f, R0 ;  /* 0x0000001fff047819 */ /* 0x000fe40000011400 */
[----:B------:R-:W-:Y:S02]  /*0760*/  ISETP.GE.AND P0, PT, R3, RZ, PT ;  /* 0x000000ff0300720c */ /* 0x000fe40003f06270 */
[C---:B------:R-:W-:Y:S02]  /*0770*/  LOP3.LUT R6, R4.reuse, R5, RZ, 0x3c, !PT ;  /* 0x0000000504067212 */ /* 0x040fe400078e3cff */
[----:B------:R-:W-:-:S02]  /*0780*/  LOP3.LUT R7, R4, R0, RZ, 0x3c, !PT ;  /* 0x0000000004077212 */ /* 0x000fc400078e3cff */
[----:B------:R-:W-:Y:S02]  /*0790*/  SHF.R.U32.HI R9, RZ, 0x1e, R9 ;  /* 0x0000001eff097819 */ /* 0x000fe40000011609 */
[----:B------:R-:W0:Y:S01]  /*07a0*/  I2F.F64.S64 R4, R6 ;  /* 0x0000000600047312 */ /* 0x000e220000301c00 */
[C---:B------:R-:W-:Y:S02]  /*07b0*/  LOP3.LUT R11, R0.reuse, R3, RZ, 0x3c, !PT ;  /* 0x00000003000b7212 */ /* 0x040fe400078e3cff */
[----:B------:R-:W-:Y:S02]  /*07c0*/  LEA.HI R9, R0, R9, RZ, 0x1 ;  /* 0x0000000900097211 */ /* 0x000fe400078f08ff */
[----:B------:R-:W-:Y:S02]  /*07d0*/  ISETP.GE.AND P1, PT, R11, RZ, PT ;  /* 0x000000ff0b00720c */ /* 0x000fe40003f26270 */
[----:B------:R-:W-:-:S04]  /*07e0*/  IADD3 R0, PT, PT, -R9, RZ, RZ ;  /* 0x000000ff09007210 */ /* 0x000fc80007ffe1ff */
[----:B------:R-:W-:Y:S01]  /*07f0*/  @!P0 MOV R9, R0 ;  /* 0x0000000000098202 */ /* 0x000fe20000000f00 */
[----:B0-----:R-:W-:-:S10]  /*0800*/  DMUL R4, R4, UR4 ;  /* 0x0000000404047c28 */ /* 0x001fd40008000000 */
[----:B------:R-:W0:Y:S02]  /*0810*/  F2F.F32.F64 R4, R4 ;  /* 0x0000000400047310 */ /* 0x000e240000301000 */
[----:B0-----:R-:W-:-:S07]  /*0820*/  FSEL R7, -R4, R4, !P1 ;  /* 0x0000000404077208 */ /* 0x001fce0004800100 */
.L_x_0:
[----:B------:R-:W-:Y:S02]  /*0830*/  IMAD.MOV.U32 R0, RZ, RZ, 0x37cbac00 ;  /* 0x37cbac00ff007424 */ /* 0x000fe400078e00ff */
[----:B------:R-:W-:Y:S01]  /*0840*/  FMUL R4, R7, R7 ;  /* 0x0000000707047220 */ /* 0x000fe20000400000 */
[C---:B------:R-:W-:Y:S01]  /*0850*/  LOP3.LUT R5, R9.reuse, 0x1, RZ, 0xc0, !PT ;  /* 0x0000000109057812 */ /* 0x040fe200078ec0ff */
[----:B------:R-:W-:Y:S01]  /*0860*/  IMAD.MOV.U32 R6, RZ, RZ, 0x3e2aaaa8 ;  /* 0x3e2aaaa8ff067424 */ /* 0x000fe200078e00ff */
[----:B------:R-:W-:Y:S01]  /*0870*/  IADD3 R12, PT, PT, R9, 0x1, RZ ;  /* 0x00000001090c7810 */ /* 0x000fe20007ffe0ff */
[----:B------:R-:W-:Y:S01]  /*0880*/  FFMA R11, R4, R0, -0.0013887860113754868507 ;  /* 0xbab607ed040b7423 */ /* 0x000fe20000000000 */
[----:B------:R-:W-:Y:S02]  /*0890*/  ISETP.NE.U32.AND P0, PT, R5, 0x1, PT ;  /* 0x000000010500780c */ /* 0x000fe40003f05070 */
[----:B------:R-:W-:Y:S02]  /*08a0*/  MOV R5, 0x3c0885e4 ;  /* 0x3c0885e400057802 */ /* 0x000fe40000000f00 */
[----:B------:R-:W-:-:S02]  /*08b0*/  FSEL R11, R11, -0.00019574658654164522886, P0 ;  /* 0xb94d41530b0b7808 */ /* 0x000fc40000000000 */
[----:B------:R-:W-:Y:S02]  /*08c0*/  FSEL R9, R5, 0.041666727513074874878, !P0 ;  /* 0x3d2aaabb05097808 */ /* 0x000fe40004000000 */
[----:B------:R-:W-:Y:S02]  /*08d0*/  FSETP.GE.AND P2, PT, |R3|, 105615, PT ;  /* 0x47ce47800300780b */ /* 0x000fe40003f46200 */
[----:B------:R-:W-:Y:S01]  /*08e0*/  LOP3.LUT P1, RZ, R12, 0x2, RZ, 0xc0, !PT ;  /* 0x000000020cff7812 */ /* 0x000fe2000782c0ff */
[----:B------:R-:W-:Y:S01]  /*08f0*/  FFMA R9, R4, R11, R9 ;  /* 0x0000000b04097223 */ /* 0x000fe20000000009 */
[----:B------:R-:W-:Y:S02]  /*0900*/  FSEL R7, R7, 1, !P0 ;  /* 0x3f80000007077808 */ /* 0x000fe40004000000 */
[----:B------:R-:W-:-:S03]  /*0910*/  FSEL R14, -R6, -0.4999999701976776123, !P0 ;  /* 0xbeffffff060e7808 */ /* 0x000fc60004000100 */
[C---:B------:R-:W-:Y:S02]  /*0920*/  FFMA R12, R4.reuse, R7, RZ ;  /* 0x00000007040c7223 */ /* 0x040fe400000000ff */
[----:B------:R-:W-:-:S04]  /*0930*/  FFMA R9, R4, R9, R14 ;  /* 0x0000000904097223 */ /* 0x000fc8000000000e */
[----:B------:R-:W-:-:S04]  /*0940*/  FFMA R7, R12, R9, R7 ;  /* 0x000000090c077223 */ /* 0x000fc80000000007 */
[----:B------:R-:W-:Y:S01]  /*0950*/  @P1 FADD R7, RZ, -R7 ;  /* 0x80000007ff071221 */ /* 0x000fe20000000000 */
[----:B------:R-:W-:Y:S06]  /*0960*/  @!P2 BRA `(.L_x_3) ;  /* 0x000000040070a947 */ /* 0x000fec0003800000 */
[----:B------:R-:W-:-:S13]  /*0970*/  FSETP.NEU.AND P0, PT, |R3|, +INF , PT ;  /* 0x7f8000000300780b */ /* 0x000fda0003f0d200 */
[----:B------:R-:W-:Y:S01]  /*0980*/  @!P0 FMUL R10, RZ, R3 ;  /* 0x00000003ff0a8220 */ /* 0x000fe20000400000 */
[----:B------:R-:W-:Y:S01]  /*0990*/  @!P0 MOV R8, RZ ;  /* 0x000000ff00088202 */ /* 0x000fe20000000f00 */
[----:B------:R-:W-:Y:S06]  /*09a0*/  @!P0 BRA `(.L_x_3) ;  /* 0x0000000400608947 */ /* 0x000fec0003800000 */
[----:B------:R-:W-:Y:S02]  /*09b0*/  SHF.L.U32 R4, R3, 0x8, RZ ;  /* 0x0000000803047819 */ /* 0x000fe400000006ff */
[----:B------:R-:W-:Y:S01]  /*09c0*/  CS2R R12, SRZ ;  /* 0x00000000000c7805 */ /* 0x000fe2000001ff00 */
[----:B------:R-:W-:Y:S01]  /*09d0*/  IMAD.MOV.U32 R15, RZ, RZ, RZ ;  /* 0x000000ffff0f7224 */ /* 0x000fe200078e00ff */
[----:B------:R-:W0:Y:S01]  /*09e0*/  LDCU.64 UR8, c[0x4][URZ] ;  /* 0x01000000ff0877ac */ /* 0x000e220008000a00 */
[----:B------:R-:W-:Y:S01]  /*09f0*/  LOP3.LUT R21, R4, 0x80000000, RZ, 0xfc, !PT ;  /* 0x8000000004157812 */ /* 0x000fe200078efcff */
[----:B------:R-:W-:-:S06]  /*0a00*/  UMOV UR4, URZ ;  /* 0x000000ff00047c82 */ /* 0x000fcc0008000000 */
.L_x_4:
[----:B0-----:R-:W-:Y:S02]  /*0a10*/  MOV R10, UR8 ;  /* 0x00000008000a7c02 */ /* 0x001fe40008000f00 */
        /* <DEDUP_REMOVED lines=10> */
[----:B------:R-:W-:-:S02]  /*0ac0*/  ISETP.EQ.AND P4, PT, R12, 0x10, PT ;  /* 0x000000100c00780c */ /* 0x000fc40003f82270 */
[C---:B------:R-:W-:Y:S02]  /*0ad0*/  ISETP.EQ.AND P5, PT, R12.reuse, 0x14, PT ;  /* 0x000000140c00780c */ /* 0x040fe40003fa2270 */
[----:B------:R-:W-:Y:S01]  /*0ae0*/  IADD3 R12, PT, PT, R12, 0x4, RZ ;  /* 0x000000040c0c7810 */ /* 0x000fe20007ffe0ff */
[----:B--2---:R-:W-:-:S03]  /*0af0*/  IMAD.WIDE.U32 R8, R8, R21, RZ ;  /* 0x0000001508087225 */ /* 0x004fc600078e00ff */
[----:B------:R-:W-:-:S04]  /*0b00*/  IADD3 R4, P6, PT, R8, R13, RZ ;  /* 0x0000000d08047210 */ /* 0x000fc80007fde0ff */
[-C--:B------:R-:W-:Y:S01]  /*0b10*/  @P0 MOV R2, R4.reuse ;  /* 0x0000000400020202 */ /* 0x080fe20000000f00 */
[----:B------:R-:W-:Y:S01]  /*0b20*/  IMAD.X R13, R9, 0x1, R15, P6 ;  /* 0x00000001090d7824 */ /* 0x000fe200030e060f */
[-C--:B------:R-:W-:Y:S01]  /*0b30*/  @P1 MOV R16, R4.reuse ;  /* 0x0000000400101202 */ /* 0x080fe20000000f00 */
[--C-:B------:R-:W-:Y:S01]  /*0b40*/  @P2 IMAD.MOV.U32 R17, RZ, RZ, R4.reuse ;  /* 0x000000ffff112224 */ /* 0x100fe200078e0004 */
[-C--:B------:R-:W-:Y:S01]  /*0b50*/  @P3 MOV R18, R4.reuse ;  /* 0x0000000400123202 */ /* 0x080fe20000000f00 */
[----:B------:R-:W-:Y:S01]  /*0b60*/  @P5 IMAD.MOV.U32 R20, RZ, RZ, R4 ;  /* 0x000000ffff145224 */ /* 0x000fe200078e0004 */
[----:B------:R-:W-:Y:S01]  /*0b70*/  @P4 MOV R19, R4 ;  /* 0x0000000400134202 */ /* 0x000fe20000000f00 */
[----:B------:R-:W-:Y:S06]  /*0b80*/  BRA.U UP0, `(.L_x_4) ;  /* 0xfffffffd00a07547 */ /* 0x000fec000b83ffff */
[----:B------:R-:W-:-:S04]  /*0b90*/  SHF.R.U32.HI R10, RZ, 0x17, R3 ;  /* 0x00000017ff0a7819 */ /* 0x000fc80000011603 */
[C---:B------:R-:W-:Y:S02]  /*0ba0*/  LOP3.LUT R4, R10.reuse, 0xe0, RZ, 0xc0, !PT ;  /* 0x000000e00a047812 */ /* 0x040fe400078ec0ff */
[----:B------:R-:W-:Y:S02]  /*0bb0*/  LOP3.LUT P6, RZ, R10, 0x1f, RZ, 0xc0, !PT ;  /* 0x0000001f0aff7812 */ /* 0x000fe400078cc0ff */
[----:B------:R-:W-:-:S04]  /*0bc0*/  IADD3 R4, PT, PT, R4, -0x80, RZ ;  /* 0xffffff8004047810 */ /* 0x000fc80007ffe0ff */
[----:B------:R-:W-:-:S05]  /*0bd0*/  SHF.R.U32.HI R4, RZ, 0x5, R4 ;  /* 0x00000005ff047819 */ /* 0x000fca0000011604 */
[----:B------:R-:W-:-:S05]  /*0be0*/  IMAD.U32 R11, R4, -0x4, RZ ;  /* 0xfffffffc040b7824 */ /* 0x000fca00078e00ff */
[C---:B------:R-:W-:Y:S02]  /*0bf0*/  ISETP.EQ.AND P3, PT, R11.reuse, -0x18, PT ;  /* 0xffffffe80b00780c */ /* 0x040fe40003f62270 */
[C---:B------:R-:W-:Y:S02]  /*0c00*/  ISETP.EQ.AND P4, PT, R11.reuse, -0x14, PT ;  /* 0xffffffec0b00780c */ /* 0x040fe40003f82270 */
[C---:B------:R-:W-:Y:S02]  /*0c10*/  ISETP.EQ.AND P2, PT, R11.reuse, -0x10, PT ;  /* 0xfffffff00b00780c */ /* 0x040fe40003f42270 */
[C---:B------:R-:W-:Y:S02]  /*0c20*/  ISETP.EQ.AND P1, PT, R11.reuse, -0xc, PT ;  /* 0xfffffff40b00780c */ /* 0x040fe40003f22270 */
[C---:B------:R-:W-:Y:S02]  /*0c30*/  ISETP.EQ.AND P0, PT, R11.reuse, -0x8, PT ;  /* 0xfffffff80b00780c */ /* 0x040fe40003f02270 */
[----:B------:R-:W-:-:S03]  /*0c40*/  ISETP.EQ.AND P5, PT, R11, RZ, PT ;  /* 0x000000ff0b00720c */ /* 0x000fc60003fa2270 */
[-C--:B------:R-:W-:Y:S02]  /*0c50*/  @P3 MOV R4, R2.reuse ;  /* 0x0000000200043202 */ /* 0x080fe40000000f00 */
[C---:B------:R-:W-:Y:S01]  /*0c60*/  ISETP.EQ.AND P3, PT, R11.reuse, -0x4, PT ;  /* 0xfffffffc0b00780c */ /* 0x040fe20003f62270 */
[----:B------:R-:W-:Y:S01]  /*0c70*/  @P4 IMAD.MOV.U32 R4, RZ, RZ, R16 ;  /* 0x000000ffff044224 */ /* 0x000fe200078e0010 */
[----:B------:R-:W-:Y:S02]  /*0c80*/  @P4 MOV R8, R2 ;  /* 0x0000000200084202 */ /* 0x000fe40000000f00 */
[----:B------:R-:W-:Y:S02]  /*0c90*/  ISETP.EQ.AND P4, PT, R11, 0x4, PT ;  /* 0x000000040b00780c */ /* 0x000fe40003f82270 */
[----:B------:R-:W-:Y:S01]  /*0ca0*/  @P2 MOV R8, R16 ;  /* 0x0000001000082202 */ /* 0x000fe20000000f00 */
[----:B------:R-:W-:Y:S01]  /*0cb0*/  @P1 IMAD.MOV.U32 R8, RZ, RZ, R17 ;  /* 0x000000ffff081224 */ /* 0x000fe200078e0011 */
[----:B------:R-:W-:-:S02]  /*0cc0*/  @P2 MOV R4, R17 ;  /* 0x0000001100042202 */ /* 0x000fc40000000f00 */
[-C--:B------:R-:W-:Y:S01]  /*0cd0*/  @P1 MOV R4, R18.reuse ;  /* 0x0000001200041202 */ /* 0x080fe20000000f00 */
[----:B------:R-:W-:Y:S01]  /*0ce0*/  @P0 IMAD.MOV.U32 R4, RZ, RZ, R19 ;  /* 0x000000ffff040224 */ /* 0x000fe200078e0013 */
[----:B------:R-:W-:Y:S02]  /*0cf0*/  @P0 MOV R8, R18 ;  /* 0x0000001200080202 */ /* 0x000fe40000000f00 */
[----:B------:R-:W-:Y:S01]  /*0d00*/  @P3 MOV R8, R19 ;  /* 0x0000001300083202 */ /* 0x000fe20000000f00 */
[----:B------:R-:W-:Y:S01]  /*0d10*/  @P5 IMAD.MOV.U32 R8, RZ, RZ, R20 ;  /* 0x000000ffff085224 */ /* 0x000fe200078e0014 */
[----:B------:R-:W-:Y:S02]  /*0d20*/  @P3 MOV R4, R20 ;  /* 0x0000001400043202 */ /* 0x000fe40000000f00 */
[-C--:B------:R-:W-:Y:S02]  /*0d30*/  @P5 MOV R4, R13.reuse ;  /* 0x0000000d00045202 */ /* 0x080fe40000000f00 */
[----:B------:R-:W-:Y:S01]  /*0d40*/  @P4 MOV R8, R13 ;  /* 0x0000000d00084202 */ /* 0x000fe20000000f00 */
[----:B------:R-:W-:Y:S06]  /*0d50*/  @!P6 BRA `(.L_x_5) ;  /* 0x00000000002ce947 */ /* 0x000fec0003800000 */
[----:B------:R-:W-:Y:S01]  /*0d60*/  @P2 IMAD.MOV.U32 R9, RZ, RZ, R2 ;  /* 0x000000ffff092224 */ /* 0x000fe200078e0002 */
[----:B------:R-:W-:Y:S02]  /*0d70*/  @P1 MOV R9, R16 ;  /* 0x0000001000091202 */ /* 0x000fe40000000f00 */
[----:B------:R-:W-:Y:S01]  /*0d80*/  @P0 MOV R9, R17 ;  /* 0x0000001100090202 */ /* 0x000fe20000000f00 */
[----:B------:R-:W-:Y:S01]  /*0d90*/  @P3 IMAD.MOV.U32 R9, RZ, RZ, R18 ;  /* 0x000000ffff093224 */ /* 0x000fe200078e0012 */
[----:B------:R-:W-:Y:S02]  /*0da0*/  ISETP.EQ.AND P0, PT, R11, 0x8, PT ;  /* 0x000000080b00780c */ /* 0x000fe40003f02270 */
[----:B------:R-:W-:Y:S02]  /*0db0*/  @P5 MOV R9, R19 ;  /* 0x0000001300095202 */ /* 0x000fe40000000f00 */
[----:B------:R-:W-:Y:S02]  /*0dc0*/  @P4 MOV R9, R20 ;  /* 0x0000001400094202 */ /* 0x000fe40000000f00 */
[----:B------:R-:W-:-:S04]  /*0dd0*/  LOP3.LUT R11, R10, 0x1f, RZ, 0xc0, !PT ;  /* 0x0000001f0a0b7812 */ /* 0x000fc800078ec0ff */
[----:B------:R-:W-:-:S03]  /*0de0*/  SHF.L.W.U32.HI R4, R8, R11, R4 ;  /* 0x0000000b08047219 */ /* 0x000fc60000010e04 */
[----:B------:R-:W-:-:S05]  /*0df0*/  @P0 IMAD.MOV.U32 R9, RZ, RZ, R13 ;  /* 0x000000ffff090224 */ /* 0x000fca00078e000d */
[----:B------:R-:W-:-:S07]  /*0e00*/  SHF.L.W.U32.HI R8, R9, R11, R8 ;  /* 0x0000000b09087219 */ /* 0x000fce0000010e08 */
.L_x_5:
[C---:B------:R-:W-:Y:S01]  /*0e10*/  SHF.L.W.U32.HI R14, R8.reuse, 0x2, R4 ;  /* 0x00000002080e7819 */ /* 0x040fe20000010e04 */
[----:B------:R-:W-:Y:S01]  /*0e20*/  UMOV UR4, 0x54442d19 ;  /* 0x54442d1900047882 */ /* 0x000fe20000000000 */
[----:B------:R-:W-:Y:S01]  /*0e30*/  SHF.L.U32 R8, R8, 0x2, RZ ;  /* 0x0000000208087819 */ /* 0x000fe200000006ff */
[----:B------:R-:W-:Y:S01]  /*0e40*/  UMOV UR5, 0x3bf921fb ;  /* 0x3bf921fb00057882 */ /* 0x000fe20000000000 */
[----:B------:R-:W-:Y:S02]  /*0e50*/  SHF.R.S32.HI R9, RZ, 0x1f, R14 ;  /* 0x0000001fff097819 */ /* 0x000fe4000001140e */
[----:B------:R-:W-:Y:S02]  /*0e60*/  ISETP.GE.AND P1, PT, R3, RZ, PT ;  /* 0x000000ff0300720c */ /* 0x000fe40003f26270 */
[C---:B------:R-:W-:Y:S02]  /*0e70*/  LOP3.LUT R10, R9.reuse, R8, RZ, 0x3c, !PT ;  /* 0x00000008090a7212 */ /* 0x040fe400078e3cff */
[----:B------:R-:W-:-:S02]  /*0e80*/  LOP3.LUT R11, R9, R14, RZ, 0x3c, !PT ;  /* 0x0000000e090b7212 */ /* 0x000fc400078e3cff */
[----:B------:R-:W-:Y:S02]  /*0e90*/  SHF.R.U32.HI R4, RZ, 0x1e, R4 ;  /* 0x0000001eff047819 */ /* 0x000fe40000011604 */
[----:B------:R-:W0:Y:S01]  /*0ea0*/  I2F.F64.S64 R8, R10 ;  /* 0x0000000a00087312 */ /* 0x000e220000301c00 */
[----:B------:R-:W-:-:S04]  /*0eb0*/  LOP3.LUT R3, R14, R3, RZ, 0x3c, !PT ;  /* 0x000000030e037212 */ /* 0x000fc800078e3cff */
[----:B------:R-:W-:Y:S01]  /*0ec0*/  ISETP.GE.AND P0, PT, R3, RZ, PT ;  /* 0x000000ff0300720c */ /* 0x000fe20003f06270 */
[----:B0-----:R-:W-:Y:S01]  /*0ed0*/  DMUL R12, R8, UR4 ;  /* 0x00000004080c7c28 */ /* 0x001fe20008000000 */
[----:B------:R-:W-:-:S04]  /*0ee0*/  LEA.HI R8, R14, R4, RZ, 0x1 ;  /* 0x000000040e087211 */ /* 0x000fc800078f08ff */
[----:B------:R-:W-:-:S05]  /*0ef0*/  IADD3 R3, PT, PT, -R8, RZ, RZ ;  /* 0x000000ff08037210 */ /* 0x000fca0007ffe1ff */
[----:B------:R-:W0:Y:S01]  /*0f00*/  F2F.F32.F64 R12, R12 ;  /* 0x0000000c000c7310 */ /* 0x000e220000301000 */
[----:B------:R-:W-:Y:S01]  /*0f10*/  @!P1 IMAD.MOV.U32 R8, RZ, RZ, R3 ;  /* 0x000000ffff089224 */ /* 0x000fe200078e0003 */
[----:B0-----:R-:W-:-:S07]  /*0f20*/  FSEL R10, -R12, R12, !P0 ;  /* 0x0000000c0c0a7208 */ /* 0x001fce0004000100 */
.L_x_3:
[----:B------:R-:W0:Y:S01]  /*0f30*/  LDC R9, c[0x0][0x398] ;  /* 0x0000e600ff097b82 */ /* 0x000e220000000800 */
[----:B------:R-:W-:Y:S01]  /*0f40*/  FMUL R11, R10, R10 ;  /* 0x0000000a0a0b7220 */ /* 0x000fe20000400000 */
[----:B------:R-:W-:Y:S02]  /*0f50*/  LOP3.LUT R3, R8, 0x1, RZ, 0xc0, !PT ;  /* 0x0000000108037812 */ /* 0x000fe400078ec0ff */
[----:B------:R-:W-:Y:S01]  /*0f60*/  MOV R4, 0x3effffff ;  /* 0x3effffff00047802 */ /* 0x000fe20000000f00 */
[----:B------:R-:W-:Y:S01]  /*0f70*/  FFMA R12, R11, R0, -0.0013887860113754868507 ;  /* 0xbab607ed0b0c7423 */ /* 0x000fe20000000000 */
[----:B------:R-:W-:Y:S02]  /*0f80*/  ISETP.NE.U32.AND P0, PT, R3, 0x1, PT ;  /* 0x000000010300780c */ /* 0x000fe40003f05070 */
[----:B------:R-:W-:Y:S02]  /*0f90*/  MOV R3, 0x3d2aaabb ;  /* 0x3d2aaabb00037802 */ /* 0x000fe40000000f00 */
[----:B------:R-:W-:-:S02]  /*0fa0*/  FSEL R12, R12, -0.00019574658654164522886, !P0 ;  /* 0xb94d41530c0c7808 */ /* 0x000fc40004000000 */
[----:B------:R-:W-:Y:S02]  /*0fb0*/  FSEL R14, R3, 0.0083327032625675201416, !P0 ;  /* 0x3c0885e4030e7808 */ /* 0x000fe40004000000 */
[----:B------:R-:W-:Y:S02]  /*0fc0*/  FSEL R24, -R4, -0.16666662693023681641, !P0 ;  /* 0xbe2aaaa804187808 */ /* 0x000fe40004000100 */
[----:B------:R-:W-:Y:S01]  /*0fd0*/  FSEL R10, R10, 1, P0 ;  /* 0x3f8000000a0a7808 */ /* 0x000fe20000000000 */
[----:B------:R-:W-:Y:S01]  /*0fe0*/  FFMA R12, R11, R12, R14 ;  /* 0x0000000c0b0c7223 */ /* 0x000fe2000000000e */
[----:B------:R-:W-:-:S03]  /*0ff0*/  LOP3.LUT P0, RZ, R8, 0x2, RZ, 0xc0, !PT ;  /* 0x0000000208ff7812 */ /* 0x000fc6000780c0ff */
[C---:B------:R-:W-:Y:S01]  /*1000*/  FFMA R12, R11.reuse, R12, R24 ;  /* 0x0000000c0b0c7223 */ /* 0x040fe20000000018 */
[----:B------:R-:W-:Y:S01]  /*1010*/  FFMA R11, R11, R10, RZ ;  /* 0x0000000a0b0b7223 */ /* 0x000fe200000000ff */
[C---:B0-----:R-:W-:Y:S01]  /*1020*/  FMUL R13, R9.reuse, 0.63661974668502807617 ;  /* 0x3f22f983090d7820 */ /* 0x041fe20000400000 */
[----:B------:R-:W-:Y:S02]  /*1030*/  FSETP.GE.AND P1, PT, |R9|, 105615, PT ;  /* 0x47ce47800900780b */ /* 0x000fe40003f26200 */
[----:B------:R-:W-:Y:S01]  /*1040*/  FFMA R10, R11, R12, R10 ;  /* 0x0000000c0b0a7223 */ /* 0x000fe2000000000a */
[----:B------:R-:W0:Y:S01]  /*1050*/  F2I.NTZ R21, R13 ;  /* 0x0000000d00157305 */ /* 0x000e220000203100 */
[----:B------:R-:W-:-:S03]  /*1060*/  P2R R8, PR, RZ, 0x2 ;  /* 0x00000002ff087803 */ /* 0x000fc60000000000 */
[----:B------:R-:W-:Y:S01]  /*1070*/  @P0 FADD R10, RZ, -R10 ;  /* 0x8000000aff0a0221 */ /* 0x000fe20000000000 */
[----:B0-----:R-:W-:Y:S01]  /*1080*/  I2FP.F32.S32 R28, R21 ;  /* 0x00000015001c7245 */ /* 0x001fe20000201400 */
[----:B------:R-:W-:-:S04]  /*1090*/  IMAD.MOV.U32 R11, RZ, RZ, R21 ;  /* 0x000000ffff0b7224 */ /* 0x000fc800078e0015 */
[----:B------:R-:W-:-:S04]  /*10a0*/  FFMA R13, R28, -1.5707962512969970703, R9 ;  /* 0xbfc90fda1c0d7823 */ /* 0x000fc80000000009 */
[----:B------:R-:W-:-:S04]  /*10b0*/  FFMA R13, R28, -7.5497894158615963534e-08, R13 ;  /* 0xb3a221681c0d7823 */ /* 0x000fc8000000000d */
[----:B------:R-:W-:-:S05]  /*10c0*/  FFMA R24, R28, -5.3903029534742383927e-15, R13 ;  /* 0xa7c234c51c187823 */ /* 0x000fca000000000d */
[----:B------:R-:W-:Y:S01]  /*10d0*/  MOV R8, R24 ;  /* 0x0000001800087202 */ /* 0x000fe20000000f00 */
[----:B------:R-:W-:Y:S06]  /*10e0*/  @!P1 BRA `(.L_x_6) ;  /* 0x0000000400789947 */ /* 0x000fec0003800000 */
[----:B------:R-:W-:-:S13]  /*10f0*/  FSETP.NEU.AND P0, PT, |R9|, +INF , PT ;  /* 0x7f8000000900780b */ /* 0x000fda0003f0d200 */
[----:B------:R-:W-:Y:S01]  /*1100*/  @!P0 FMUL R8, RZ, R9 ;  /* 0x00000009ff088220 */ /* 0x000fe20000400000 */
[----:B------:R-:W-:Y:S01]  /*1110*/  @!P0 MOV R21, RZ ;  /* 0x000000ff00158202 */ /* 0x000fe20000000f00 */
[----:B------:R-:W-:Y:S06]  /*1120*/  @!P0 BRA `(.L_x_6) ;  /* 0x0000000400688947 */ /* 0x000fec0003800000 */
[----:B------:R-:W-:Y:S02]  /*1130*/  IMAD.SHL.U32 R8, R9, 0x100, RZ ;  /* 0x0000010009087824 */ /* 0x000fe400078e00ff */
[----:B------:R-:W-:Y:S01]  /*1140*/  HFMA2 R25, -RZ, RZ, 0, 0 ;  /* 0x00000000ff197431 */ /* 0x000fe200000001ff */
[----:B------:R-:W-:Y:S01]  /*1150*/  MOV R21, RZ ;  /* 0x000000ff00157202 */ /* 0x000fe20000000f00 */
[----:B------:R-:W-:Y:S01]  /*1160*/  IMAD.MOV.U32 R27, RZ, RZ, RZ ;  /* 0x000000ffff1b7224 */ /* 0x000fe200078e00ff */
[----:B------:R-:W0:Y:S01]  /*1170*/  LDCU.64 UR8, c[0x4][URZ] ;  /* 0x01000000ff0877ac */ /* 0x000e220008000a00 */
[----:B------:R-:W-:Y:S01]  /*1180*/  LOP3.LUT R8, R8, 0x80000000, RZ, 0xfc, !PT ;  /* 0x8000000008087812 */ /* 0x000fe200078efcff */
[----:B------:R-:W-:-:S06]  /*1190*/  UMOV UR4, URZ ;  /* 0x000000ff00047c82 */ /* 0x000fcc0008000000 */
.L_x_7:
        /* <DEDUP_REMOVED lines=14> */
[----:B------:R-:W-:Y:S01]  /*1280*/  @P0 MOV R2, R12 ;  /* 0x0000000c00020202 */ /* 0x000fe20000000f00 */
[----:B------:R-:W-:Y:S01]  /*1290*/  IMAD.X R25, R13, 0x1, R21, P2 ;  /* 0x000000010d197824 */ /* 0x000fe200010e0615 */
[----:B------:R-:W-:-:S03]  /*12a0*/  ISETP.EQ.AND P2, PT, R27, 0x8, PT ;  /* 0x000000081b00780c */ /* 0x000fc60003f42270 */
[----:B------:R-:W-:Y:S01]  /*12b0*/  @P5 IMAD.MOV.U32 R20, RZ, RZ, R12 ;  /* 0x000000ffff145224 */ /* 0x000fe200078e000c */
[-C--:B------:R-:W-:Y:S02]  /*12c0*/  @P1 MOV R16, R12.reuse ;  /* 0x0000000c00101202 */ /* 0x080fe40000000f00 */
[-C--:B------:R-:W-:Y:S02]  /*12d0*/  @P3 MOV R18, R12.reuse ;  /* 0x0000000c00123202 */ /* 0x080fe40000000f00 */
[----:B------:R-:W-:Y:S02]  /*12e0*/  @P4 MOV R19, R12 ;  /* 0x0000000c00134202 */ /* 0x000fe40000000f00 */
[----:B------:R-:W-:-:S03]  /*12f0*/  IADD3 R27, PT, PT, R27, 0x4, RZ ;  /* 0x000000041b1b7810 */ /* 0x000fc60007ffe0ff */
[----:B------:R-:W-:Y:S01]  /*1300*/  @P2 IMAD.MOV.U32 R17, RZ, RZ, R12 ;  /* 0x000000ffff112224 */ /* 0x000fe200078e000c */
        /* <DEDUP_REMOVED lines=12> */
[----:B------:R-:W-:-:S03]  /*13d0*/  ISETP.EQ.AND P5, PT, R14, 0x4, PT ;  /* 0x000000040e00780c */ /* 0x000fc60003fa2270 */
[-C--:B------:R-:W-:Y:S02]  /*13e0*/  @P3 MOV R12, R2.reuse ;  /* 0x00000002000c3202 */ /* 0x080fe40000000f00 */
[----:B------:R-:W-:Y:S01]  /*13f0*/  @P4 MOV R13, R2 ;  /* 0x00000002000d4202 */ /* 0x000fe20000000f00 */
[----:B------:R-:W-:Y:S01]  /*1400*/  @P4 IMAD.MOV.U32 R12, RZ, RZ, R16 ;  /* 0x000000ffff0c4224 */ /* 0x000fe200078e0010 */
[C---:B------:R-:W-:Y:S02]  /*1410*/  ISETP.EQ.AND P3, PT, R14.reuse, -0x4, PT ;  /* 0xfffffffc0e00780c */ /* 0x040fe40003f62270 */
[----:B------:R-:W-:Y:S02]  /*1420*/  ISETP.EQ.AND P4, PT, R14, RZ, PT ;  /* 0x000000ff0e00720c */ /* 0x000fe40003f82270 */
[----:B------:R-:W-:Y:S02]  /*1430*/  @P0 MOV R12, R17 ;  /* 0x00000011000c0202 */ /* 0x000fe40000000f00 */
[----:B------:R-:W-:Y:S01]  /*1440*/  @P1 MOV R12, R18 ;  /* 0x00000012000c1202 */ /* 0x000fe20000000f00 */
[----:B------:R-:W-:Y:S01]  /*1450*/  @P2 IMAD.MOV.U32 R12, RZ, RZ, R19 ;  /* 0x000000ffff0c2224 */ /* 0x000fe200078e0013 */
[----:B------:R-:W-:Y:S01]  /*1460*/  @P0 MOV R13, R16 ;  /* 0x00000010000d0202 */ /* 0x000fe20000000f00 */
[----:B------:R-:W-:Y:S01]  /*1470*/  @P1 IMAD.MOV.U32 R13, RZ, RZ, R17 ;  /* 0x000000ffff0d1224 */ /* 0x000fe200078e0011 */
[----:B------:R-:W-:-:S03]  /*1480*/  @P2 MOV R13, R18 ;  /* 0x00000012000d2202 */ /* 0x000fc60000000f00 */
[----:B------:R-:W-:Y:S02]  /*1490*/  @P3 MOV R12, R20 ;  /* 0x00000014000c3202 */ /* 0x000fe40000000f00 */
[----:B------:R-:W-:Y:S02]  /*14a0*/  @P4 MOV R12, R25 ;  /* 0x00000019000c4202 */ /* 0x000fe40000000f00 */
[----:B------:R-:W-:Y:S01]  /*14b0*/  @P3 MOV R13, R19 ;  /* 0x00000013000d3202 */ /* 0x000fe20000000f00 */
[----:B------:R-:W-:Y:S01]  /*14c0*/  @P4 IMAD.MOV.U32 R13, RZ, RZ, R20 ;  /* 0x000000ffff0d4224 */ /* 0x000fe200078e0014 */
[----:B------:R-:W-:Y:S01]  /*14d0*/  @P5 MOV R13, R25 ;  /* 0x00000019000d5202 */ /* 0x000fe20000000f00 */
[----:B------:R-:W-:Y:S01]  /*14e0*/  IMAD.MOV.U32 R21, RZ, RZ, R12 ;  /* 0x000000ffff157224 */ /* 0x000fe200078e000c */
[----:B------:R-:W-:Y:S06]  /*14f0*/  @!P6 BRA `(.L_x_8) ;  /* 0x00000000002ce947 */ /* 0x000fec0003800000 */
[----:B------:R-:W-:Y:S02]  /*1500*/  @P0 MOV R12, R2 ;  /* 0x00000002000c0202 */ /* 0x000fe40000000f00 */
[----:B------:R-:W-:Y:S02]  /*1510*/  ISETP.EQ.AND P0, PT, R14, 0x8, PT ;  /* 0x000000080e00780c */ /* 0x000fe40003f02270 */
[----:B------:R-:W-:Y:S01]  /*1520*/  @P1 MOV R12, R16 ;  /* 0x00000010000c1202 */ /* 0x000fe20000000f00 */
[----:B------:R-:W-:Y:S01]  /*1530*/  @P2 IMAD.MOV.U32 R12, RZ, RZ, R17 ;  /* 0x000000ffff0c2224 */ /* 0x000fe200078e0011 */
[----:B------:R-:W-:Y:S02]  /*1540*/  @P3 MOV R12, R18 ;  /* 0x00000012000c3202 */ /* 0x000fe40000000f00 */
[----:B------:R-:W-:Y:S01]  /*1550*/  @P4 MOV R12, R19 ;  /* 0x00000013000c4202 */ /* 0x000fe20000000f00 */
[----:B------:R-:W-:Y:S01]  /*1560*/  @P5 IMAD.MOV.U32 R12, RZ, RZ, R20 ;  /* 0x000000ffff0c5224 */ /* 0x000fe200078e0014 */
[----:B------:R-:W-:-:S04]  /*1570*/  LOP3.LUT R8, R8, 0x1f, RZ, 0xc0, !PT ;  /* 0x0000001f08087812 */ /* 0x000fc800078ec0ff */
[----:B------:R-:W-:Y:S02]  /*1580*/  SHF.L.W.U32.HI R21, R13, R8, R21 ;  /* 0x000000080d157219 */ /* 0x000fe40000010e15 */
[----:B------:R-:W-:-:S04]  /*1590*/  @P0 MOV R12, R25 ;  /* 0x00000019000c0202 */ /* 0x000fc80000000f00 */
[----:B------:R-:W-:-:S07]  /*15a0*/  SHF.L.W.U32.HI R13, R12, R8, R13 ;  /* 0x000000080c0d7219 */ /* 0x000fce0000010e0d */
.L_x_8:
[C-C-:B------:R-:W-:Y:S01]  /*15b0*/  SHF.L.W.U32.HI R8, R13.reuse, 0x2, R21.reuse ;  /* 0x000000020d087819 */ /* 0x140fe20000010e15 */
[----:B------:R-:W-:Y:S01]  /*15c0*/  UMOV UR4, 0x54442d19 ;  /* 0x54442d1900047882 */ /* 0x000fe20000000000 */
[----:B------:R-:W-:Y:S01]  /*15d0*/  SHF.L.U32 R13, R13, 0x2, RZ ;  /* 0x000000020d0d7819 */ /* 0x000fe200000006ff */
[----:B------:R-:W-:Y:S01]  /*15e0*/  UMOV UR5, 0x3bf921fb ;  /* 0x3bf921fb00057882 */ /* 0x000fe20000000000 */
[----:B------:R-:W-:Y:S02]  /*15f0*/  SHF.R.S32.HI R14, RZ, 0x1f, R8 ;  /* 0x0000001fff0e7819 */ /* 0x000fe40000011408 */
[----:B------:R-:W-:Y:S02]  /*1600*/  SHF.R.U32.HI R21, RZ, 0x1e, R21 ;  /* 0x0000001eff157819 */ /* 0x000fe40000011615 */
[C---:B------:R-:W-:Y:S02]  /*1610*/  LOP3.LUT R12, R14.reuse, R13, RZ, 0x3c, !PT ;  /* 0x0000000d0e0c7212 */ /* 0x040fe400078e3cff */
[----:B------:R-:W-:-:S02]  /*1620*/  LOP3.LUT R13, R14, R8, RZ, 0x3c, !PT ;  /* 0x000000080e0d7212 */ /* 0x000fc400078e3cff */
[----:B------:R-:W-:Y:S02]  /*1630*/  ISETP.GE.AND P0, PT, R9, RZ, PT ;  /* 0x000000ff0900720c */ /* 0x000fe40003f06270 */
[C---:B------:R-:W-:Y:S02]  /*1640*/  LEA.HI R21, R8.reuse, R21, RZ, 0x1 ;  /* 0x0000001508157211 */ /* 0x040fe400078f08ff */
[----:B------:R-:W0:Y:S01]  /*1650*/  I2F.F64.S64 R12, R12 ;  /* 0x0000000c000c7312 */ /* 0x000e220000301c00 */
[----:B------:R-:W-:Y:S02]  /*1660*/  LOP3.LUT R25, R8, R9, RZ, 0x3c, !PT ;  /* 0x0000000908197212 */ /* 0x000fe400078e3cff */
[----:B------:R-:W-:Y:S02]  /*1670*/  IMAD.MOV R8, RZ, RZ, -R21 ;  /* 0x000000ffff087224 */ /* 0x000fe400078e0a15 */
[----:B------:R-:W-:-:S04]  /*1680*/  ISETP.GE.AND P1, PT, R25, RZ, PT ;  /* 0x000000ff1900720c */ /* 0x000fc80003f26270 */
[----:B------:R-:W-:Y:S01]  /*1690*/  @!P0 MOV R21, R8 ;  /* 0x0000000800158202 */ /* 0x000fe20000000f00 */
[----:B0-----:R-:W-:-:S10]  /*16a0*/  DMUL R14, R12, UR4 ;  /* 0x000000040c0e7c28 */ /* 0x001fd40008000000 */
[----:B------:R-:W0:Y:S02]  /*16b0*/  F2F.F32.F64 R14, R14 ;  /* 0x0000000e000e7310 */ /* 0x000e240000301000 */
[----:B0-----:R-:W-:-:S07]  /*16c0*/  FSEL R8, -R14, R14, !P1 ;  /* 0x0000000e0e087208 */ /* 0x001fce0004800100 */
.L_x_6:
[----:B------:R-:W-:Y:S01]  /*16d0*/  FMUL R12, R8, R8 ;  /* 0x00000008080c7220 */ /* 0x000fe20000400000 */
[----:B------:R-:W-:Y:S02]  /*16e0*/  LOP3.LUT R14, R21, 0x1, RZ, 0xc0, !PT ;  /* 0x00000001150e7812 */ /* 0x000fe400078ec0ff */
[----:B------:R-:W-:Y:S01]  /*16f0*/  FSETP.GE.AND P2, PT, |R9|, 105615, PT ;  /* 0x47ce47800900780b */ /* 0x000fe20003f46200 */
[----:B------:R-:W-:Y:S01]  /*1700*/  FFMA R13, R12, R0, -0.0013887860113754868507 ;  /* 0xbab607ed0c0d7423 */ /* 0x000fe20000000000 */
[----:B------:R-:W-:Y:S02]  /*1710*/  ISETP.NE.U32.AND P0, PT, R14, 0x1, PT ;  /* 0x000000010e00780c */ /* 0x000fe40003f05070 */
[----:B------:R-:W-:Y:S02]  /*1720*/  IADD3 R14, PT, PT, R21, 0x1, RZ ;  /* 0x00000001150e7810 */ /* 0x000fe40007ffe0ff */
[----:B------:R-:W-:Y:S02]  /*1730*/  FSEL R13, R13, -0.00019574658654164522886, P0 ;  /* 0xb94d41530d0d7808 */ /* 0x000fe40000000000 */
[----:B------:R-:W-:-:S02]  /*1740*/  FSEL R15, R5, 0.041666727513074874878, !P0 ;  /* 0x3d2aaabb050f7808 */ /* 0x000fc40004000000 */
[----:B------:R-:W-:Y:S02]  /*1750*/  LOP3.LUT P1, RZ, R14, 0x2, RZ, 0xc0, !PT ;  /* 0x000000020eff7812 */ /* 0x000fe4000782c0ff */
[----:B------:R-:W-:Y:S01]  /*1760*/  FSEL R27, R8, 1, !P0 ;  /* 0x3f800000081b7808 */ /* 0x000fe20004000000 */
[----:B------:R-:W-:Y:S01]  /*1770*/  FFMA R13, R12, R13, R15 ;  /* 0x0000000d0c0d7223 */ /* 0x000fe2000000000f */
        /* <DEDUP_REMOVED lines=8> */
[----:B------:R-:W-:Y:S01]  /*1800*/  @!P0 IMAD.MOV.U32 R11, RZ, RZ, RZ ;  /* 0x000000ffff0b8224 */ /* 0x000fe200078e00ff */
[----:B------:R-:W-:Y:S06]  /*1810*/  @!P0 BRA `(.L_x_9) ;  /* 0x0000000400648947 */ /* 0x000fec0003800000 */
[----:B------:R-:W-:Y:S01]  /*1820*/  SHF.L.U32 R8, R9, 0x8, RZ ;  /* 0x0000000809087819 */ /* 0x000fe200000006ff */
[----:B------:R-:W-:Y:S02]  /*1830*/  HFMA2 R21, -RZ, RZ, 0, 0 ;  /* 0x00000000ff157431 */ /* 0x000fe400000001ff */
[----:B------:R-:W-:Y:S01]  /*1840*/  IMAD.MOV.U32 R11, RZ, RZ, RZ ;  /* 0x000000ffff0b7224 */ /* 0x000fe200078e00ff */
[----:B------:R-:W-:Y:S01]  /*1850*/  MOV R24, RZ ;  /* 0x000000ff00187202 */ /* 0x000fe20000000f00 */
[----:B------:R-:W0:Y:S01]  /*1860*/  LDCU.64 UR8, c[0x4][URZ] ;  /* 0x01000000ff0877ac */ /* 0x000e220008000a00 */
[----:B------:R-:W-:Y:S01]  /*1870*/  LOP3.LUT R25, R8, 0x80000000, RZ, 0xfc, !PT ;  /* 0x8000000008197812 */ /* 0x000fe200078efcff */
[----:B------:R-:W-:-:S06]  /*1880*/  UMOV UR4, URZ ;  /* 0x000000ff00047c82 */ /* 0x000fcc0008000000 */
.L_x_10:
[----:B0-----:R-:W-:Y:S01]  /*1890*/  MOV R14, UR8 ;  /* 0x00000008000e7c02 */ /* 0x001fe20008000f00 */
[----:B------:R-:W-:-:S05]  /*18a0*/  IMAD.U32 R15, RZ, RZ, UR9 ;  /* 0x00000009ff0f7e24 */ /* 0x000fca000f8e00ff */
        /* <DEDUP_REMOVED lines=14> */
[----:B------:R-:W-:Y:S01]  /*1990*/  IADD3.X R21, PT, PT, R13, R11, RZ, P6, !PT ;  /* 0x0000000b0d157210 */ /* 0x000fe200037fe4ff */
[--C-:B------:R-:W-:Y:S01]  /*19a0*/  @P1 IMAD.MOV.U32 R16, RZ, RZ, R8.reuse ;  /* 0x000000ffff101224 */ /* 0x100fe200078e0008 */
[-C--:B------:R-:W-:Y:S01]  /*19b0*/  @P0 MOV R2, R8.reuse ;  /* 0x0000000800020202 */ /* 0x080fe20000000f00 */
[----:B------:R-:W-:Y:S01]  /*19c0*/  @P4 IMAD.MOV.U32 R19, RZ, RZ, R8 ;  /* 0x000000ffff134224 */ /* 0x000fe200078e0008 */
[-C--:B------:R-:W-:Y:S02]  /*19d0*/  @P2 MOV R17, R8.reuse ;  /* 0x0000000800112202 */ /* 0x080fe40000000f00 */
[-C--:B------:R-:W-:Y:S02]  /*19e0*/  @P3 MOV R18, R8.reuse ;  /* 0x0000000800123202 */ /* 0x080fe40000000f00 */
        /* <DEDUP_REMOVED lines=13> */
[----:B------:R-:W-:-:S03]  /*1ac0*/  ISETP.EQ.AND P5, PT, R14, RZ, PT ;  /* 0x000000ff0e00720c */ /* 0x000fc60003fa2270 */
[----:B------:R-:W-:Y:S02]  /*1ad0*/  @P3 MOV R8, R2 ;  /* 0x0000000200083202 */ /* 0x000fe40000000f00 */
[C---:B------:R-:W-:Y:S01]  /*1ae0*/  ISETP.EQ.AND P3, PT, R14.reuse, -0x4, PT ;  /* 0xfffffffc0e00780c */ /* 0x040fe20003f62270 */
[----:B------:R-:W-:Y:S01]  /*1af0*/  @P4 IMAD.MOV.U32 R11, RZ, RZ, R2 ;  /* 0x000000ffff0b4224 */ /* 0x000fe200078e0002 */
[-C--:B------:R-:W-:Y:S01]  /*1b00*/  @P4 MOV R8, R16.reuse ;  /* 0x0000001000084202 */ /* 0x080fe20000000f00 */
[----:B------:R-:W-:Y:S01]  /*1b10*/  @P2 IMAD.MOV.U32 R8, RZ, RZ, R17 ;  /* 0x000000ffff082224 */ /* 0x000fe200078e0011 */
[----:B------:R-:W-:Y:S02]  /*1b20*/  ISETP.EQ.AND P4, PT, R14, 0x4, PT ;  /* 0x000000040e00780c */ /* 0x000fe40003f82270 */
[----:B------:R-:W-:Y:S02]  /*1b30*/  @P2 MOV R11, R16 ;  /* 0x00000010000b2202 */ /* 0x000fe40000000f00 */
        /* <DEDUP_REMOVED lines=8> */
[----:B------:R-:W-:Y:S01]  /*1bc0*/  @P5 MOV R8, R21 ;  /* 0x0000001500085202 */ /* 0x000fe20000000f00 */
[----:B------:R-:W-:Y:S06]  /*1bd0*/  @!P6 BRA `(.L_x_11) ;  /* 0x00000000002ce947 */ /* 0x000fec0003800000 */
[----:B------:R-:W-:Y:S02]  /*1be0*/  @P2 MOV R12, R2 ;  /* 0x00000002000c2202 */ /* 0x000fe40000000f00 */
[----:B------:R-:W-:Y:S01]  /*1bf0*/  @P1 MOV R12, R16 ;  /* 0x00000010000c1202 */ /* 0x000fe20000000f00 */
[----:B------:R-:W-:Y:S01]  /*1c00*/  @P0 IMAD.MOV.U32 R12, RZ, RZ, R17 ;  /* 0x000000ffff0c0224 */ /* 0x000fe200078e0011 */
[----:B------:R-:W-:Y:S02]  /*1c10*/  ISETP.EQ.AND P0, PT, R14, 0x8, PT ;  /* 0x000000080e00780c */ /* 0x000fe40003f02270 */
[----:B------:R-:W-:Y:S02]  /*1c20*/  @P3 MOV R12, R18 ;  /* 0x00000012000c3202 */ /* 0x000fe40000000f00 */
[----:B------:R-:W-:Y:S01]  /*1c30*/  @P5 MOV R12, R19 ;  /* 0x00000013000c5202 */ /* 0x000fe20000000f00 */
[----:B------:R-:W-:Y:S01]  /*1c40*/  @P4 IMAD.MOV.U32 R12, RZ, RZ, R20 ;  /* 0x000000ffff0c4224 */ /* 0x000fe200078e0014 */
[----:B------:R-:W-:-:S04]  /*1c50*/  LOP3.LUT R13, R13, 0x1f, RZ, 0xc0, !PT ;  /* 0x0000001f0d0d7812 */ /* 0x000fc800078ec0ff */
[----:B------:R-:W-:-:S03]  /*1c60*/  SHF.L.W.U32.HI R8, R11, R13, R8 ;  /* 0x0000000d0b087219 */ /* 0x000fc60000010e08 */
[----:B------:R-:W-:-:S04]  /*1c70*/  @P0 MOV R12, R21 ;  /* 0x00000015000c0202 */ /* 0x000fc80000000f00 */
[----:B------:R-:W-:-:S07]  /*1c80*/  SHF.L.W.U32.HI R11, R12, R13, R11 ;  /* 0x0000000d0c0b7219 */ /* 0x000fce0000010e0b */
.L_x_11:
        /* <DEDUP_REMOVED lines=9> */
[----:B------:R-:W0:Y:S01]  /*1d20*/  I2F.F64.S64 R12, R14 ;  /* 0x0000000e000c7312 */ /* 0x000e220000301c00 */
[C---:B------:R-:W-:Y:S02]  /*1d30*/  LEA.HI R11, R21.reuse, R8, RZ, 0x1 ;  /* 0x00000008150b7211 */ /* 0x040fe400078f08ff */
[----:B------:R-:W-:-:S03]  /*1d40*/  LOP3.LUT R9, R21, R9, RZ, 0x3c, !PT ;  /* 0x0000000915097212 */ /* 0x000fc600078e3cff */
[----:B------:R-:W-:Y:S01]  /*1d50*/  IMAD.MOV R8, RZ, RZ, -R11 ;  /* 0x000000ffff087224 */ /* 0x000fe200078e0a0b */
[----:B------:R-:W-:-:S04]  /*1d60*/  ISETP.GE.AND P0, PT, R9, RZ, PT ;  /* 0x000000ff0900720c */ /* 0x000fc80003f06270 */
[----:B------:R-:W-:Y:S01]  /*1d70*/  @!P1 MOV R11, R8 ;  /* 0x00000008000b9202 */ /* 0x000fe20000000f00 */
[----:B0-----:R-:W-:-:S10]  /*1d80*/  DMUL R12, R12, UR4 ;  /* 0x000000040c0c7c28 */ /* 0x001fd40008000000 */
[----:B------:R-:W0:Y:S02]  /*1d90*/  F2F.F32.F64 R12, R12 ;  /* 0x0000000c000c7310 */ /* 0x000e240000301000 */
[----:B0-----:R-:W-:-:S07]  /*1da0*/  FSEL R24, -R12, R12, !P0 ;  /* 0x0000000c0c187208 */ /* 0x001fce0004000100 */
.L_x_9:
[----:B------:R-:W0:Y:S01]  /*1db0*/  LDC R8, c[0x0][0x39c] ;  /* 0x0000e700ff087b82 */ /* 0x000e220000000800 */
[----:B------:R-:W-:Y:S01]  /*1dc0*/  FMUL R13, R24, R24 ;  /* 0x00000018180d7220 */ /* 0x000fe20000400000 */
[----:B------:R-:W-:-:S03]  /*1dd0*/  LOP3.LUT R12, R11, 0x1, RZ, 0xc0, !PT ;  /* 0x000000010b0c7812 */ /* 0x000fc600078ec0ff */
[----:B------:R-:W-:Y:S01]  /*1de0*/  FFMA R14, R13, R0, -0.0013887860113754868507 ;  /* 0xbab607ed0d0e7423 */ /* 0x000fe20000000000 */
[----:B------:R-:W-:-:S04]  /*1df0*/  ISETP.NE.U32.AND P0, PT, R12, 0x1, PT ;  /* 0x000000010c00780c */ /* 0x000fc80003f05070 */
[----:B------:R-:W-:Y:S02]  /*1e00*/  FSEL R14, R14, -0.00019574658654164522886, !P0 ;  /* 0xb94d41530e0e7808 */ /* 0x000fe40004000000 */
        /* <DEDUP_REMOVED lines=9> */
[----:B------:R-:W-:Y:S02]  /*1ea0*/  FFMA R24, R13, R12, R24 ;  /* 0x0000000c0d187223 */ /* 0x000fe40000000018 */
[----:B------:R-:W-:Y:S01]  /*1eb0*/  P2R R12, PR, RZ, 0x2 ;  /* 0x00000002ff0c7803 */ /* 0x000fe20000000000 */
[----:B------:R-:W0:Y:S02]  /*1ec0*/  F2I.NTZ R9, R9 ;  /* 0x0000000900097305 */ /* 0x000e240000203100 */
[----:B------:R-:W-:Y:S01]  /*1ed0*/  @P0 FADD R24, RZ, -R24 ;  /* 0x80000018ff180221 */ /* 0x000fe20000000000 */
[----:B0-----:R-:W-:-:S02]  /*1ee0*/  I2FP.F32.S32 R21, R9 ;  /* 0x0000000900157245 */ /* 0x001fc40000201400 */
[----:B------:R-:W-:-:S03]  /*1ef0*/  MOV R11, R9 ;  /* 0x00000009000b7202 */ /* 0x000fc60000000f00 */
[----:B------:R-:W-:-:S04]  /*1f00*/  FFMA R14, R21, -1.5707962512969970703, R8 ;  /* 0xbfc90fda150e7823 */ /* 0x000fc80000000008 */
[----:B------:R-:W-:-:S04]  /*1f10*/  FFMA R14, R21, -7.5497894158615963534e-08, R14 ;  /* 0xb3a22168150e7823 */ /* 0x000fc8000000000e */
[----:B------:R-:W-:-:S04]  /*1f20*/  FFMA R21, R21, -5.3903029534742383927e-15, R14 ;  /* 0xa7c234c515157823 */ /* 0x000fc8000000000e */
[----:B------:R-:W-:Y:S01]  /*1f30*/  IMAD.MOV.U32 R12, RZ, RZ, R21 ;  /* 0x000000ffff0c7224 */ /* 0x000fe200078e0015 */
[----:B------:R-:W-:Y:S06]  /*1f40*/  @!P1 BRA `(.L_x_12) ;  /* 0x0000000400789947 */ /* 0x000fec0003800000 */
[----:B------:R-:W-:-:S13]  /*1f50*/  FSETP.NEU.AND P0, PT, |R8|, +INF , PT ;  /* 0x7f8000000800780b */ /* 0x000fda0003f0d200 */
[----:B------:R-:W-:Y:S01]  /*1f60*/  @!P0 FMUL R12, RZ, R8 ;  /* 0x00000008ff0c8220 */ /* 0x000fe20000400000 */
[----:B------:R-:W-:Y:S01]  /*1f70*/  @!P0 MOV R9, RZ ;  /* 0x000000ff00098202 */ /* 0x000fe20000000f00 */
        /* <DEDUP_REMOVED lines=8> */
.L_x_13:
        /* <DEDUP_REMOVED lines=14> */
[----:B------:R-:W-:Y:S01]  /*20e0*/  IADD3.X R25, PT, PT, R15, R31, RZ, P2, !PT ;  /* 0x0000001f0f197210 */ /* 0x000fe200017fe4ff */
[--C-:B------:R-:W-:Y:S01]  /*20f0*/  @P0 IMAD.MOV.U32 R2, RZ, RZ, R14.reuse ;  /* 0x000000ffff020224 */ /* 0x100fe200078e000e */
[C---:B------:R-:W-:Y:S01]  /*2100*/  ISETP.EQ.AND P2, PT, R28.reuse, 0x8, PT ;  /* 0x000000081c00780c */ /* 0x040fe20003f42270 */
[----:B------:R-:W-:Y:S01]  /*2110*/  @P3 IMAD.MOV.U32 R18, RZ, RZ, R14 ;  /* 0x000000ffff123224 */ /* 0x000fe200078e000e */
[-C--:B------:R-:W-:Y:S01]  /*2120*/  @P1 MOV R16, R14.reuse ;  /* 0x0000000e00101202 */ /* 0x080fe20000000f00 */
[----:B------:R-:W-:Y:S01]  /*2130*/  VIADD R28, R28, 0x4 ;  /* 0x000000041c1c7836 */ /* 0x000fe20000000000 */
[-C--:B------:R-:W-:Y:S02]  /*2140*/  @P4 MOV R19, R14.reuse ;  /* 0x0000000e00134202 */ /* 0x080fe40000000f00 */
[----:B------:R-:W-:-:S07]  /*2150*/  @P5 MOV R20, R14 ;  /* 0x0000000e00145202 */ /* 0x000fce0000000f00 */
[----:B------:R-:W-:Y:S01]  /*2160*/  @P2 MOV R17, R14 ;  /* 0x0000000e00112202 */ /* 0x000fe20000000f00 */
[----:B------:R-:W-:Y:S06]  /*2170*/  BRA.U UP0, `(.L_x_13) ;  /* 0xfffffffd00a07547 */ /* 0x000fec000b83ffff */
[----:B------:R-:W-:-:S04]  /*2180*/  SHF.R.U32.HI R9, RZ, 0x17, R8 ;  /* 0x00000017ff097819 */ /* 0x000fc80000011608 */
[C---:B------:R-:W-:Y:S02]  /*2190*/  LOP3.LUT R12, R9.reuse, 0xe0, RZ, 0xc0, !PT ;  /* 0x000000e0090c7812 */ /* 0x040fe400078ec0ff */
[----:B------:R-:W-:Y:S02]  /*21a0*/  LOP3.LUT P6, RZ, R9, 0x1f, RZ, 0xc0, !PT ;  /* 0x0000001f09ff7812 */ /* 0x000fe400078cc0ff */
[----:B------:R-:W-:-:S04]  /*21b0*/  IADD3 R12, PT, PT, R12, -0x80, RZ ;  /* 0xffffff800c0c7810 */ /* 0x000fc80007ffe0ff */
        /* <DEDUP_REMOVED lines=9> */
[C---:B------:R-:W-:Y:S02]  /*2250*/  ISETP.EQ.AND P3, PT, R14.reuse, -0x4, PT ;  /* 0xfffffffc0e00780c */ /* 0x040fe40003f62270 */
[----:B------:R-:W-:Y:S01]  /*2260*/  @P4 MOV R13, R2 ;  /* 0x00000002000d4202 */ /* 0x000fe20000000f00 */
[----:B------:R-:W-:Y:S01]  /*2270*/  @P0 IMAD.MOV.U32 R13, RZ, RZ, R16 ;  /* 0x000000ffff0d0224 */ /* 0x000fe200078e0010 */
[----:B------:R-:W-:Y:S02]  /*2280*/  @P4 MOV R12, R16 ;  /* 0x00000010000c4202 */ /* 0x000fe40000000f00 */
[----:B------:R-:W-:Y:S02]  /*2290*/  ISETP.EQ.AND P4, PT, R14, RZ, PT ;  /* 0x000000ff0e00720c */ /* 0x000fe40003f82270 */
[----:B------:R-:W-:Y:S01]  /*22a0*/  @P0 MOV R12, R17 ;  /* 0x00000011000c0202 */ /* 0x000fe20000000f00 */
[----:B------:R-:W-:Y:S01]  /*22b0*/  @P1 IMAD.MOV.U32 R12, RZ, RZ, R18 ;  /* 0x000000ffff0c1224 */ /* 0x000fe200078e0012 */
[----:B------:R-:W-:-:S02]  /*22c0*/  @P2 MOV R12, R19 ;  /* 0x00000013000c2202 */ /* 0x000fc40000000f00 */
[----:B------:R-:W-:Y:S02]  /*22d0*/  @P1 MOV R13, R17 ;  /* 0x00000011000d1202 */ /* 0x000fe40000000f00 */
[----:B------:R-:W-:Y:S02]  /*22e0*/  @P3 MOV R12, R20 ;  /* 0x00000014000c3202 */ /* 0x000fe40000000f00 */
[----:B------:R-:W-:Y:S01]  /*22f0*/  @P2 MOV R13, R18 ;  /* 0x00000012000d2202 */ /* 0x000fe20000000f00 */
[----:B------:R-:W-:Y:S02]  /*2300*/  @P3 IMAD.MOV.U32 R13, RZ, RZ, R19 ;  /* 0x000000ffff0d3224 */ /* 0x000fe400078e0013 */
[----:B------:R-:W-:Y:S01]  /*2310*/  @P4 IMAD.MOV.U32 R12, RZ, RZ, R25 ;  /* 0x000000ffff0c4224 */ /* 0x000fe200078e0019 */
[----:B------:R-:W-:Y:S02]  /*2320*/  @P4 MOV R13, R20 ;  /* 0x00000014000d4202 */ /* 0x000fe40000000f00 */
[----:B------:R-:W-:-:S02]  /*2330*/  @P5 MOV R13, R25 ;  /* 0x00000019000d5202 */ /* 0x000fc40000000f00 */
[----:B------:R-:W-:Y:S01]  /*2340*/  MOV R28, R12 ;  /* 0x0000000c001c7202 */ /* 0x000fe20000000f00 */
[----:B------:R-:W-:Y:S06]  /*2350*/  @!P6 BRA `(.L_x_14) ;  /* 0x00000000002ce947 */ /* 0x000fec0003800000 */
[----:B------:R-:W-:Y:S01]  /*2360*/  @P0 IMAD.MOV.U32 R12, RZ, RZ, R2 ;  /* 0x000000ffff0c0224 */ /* 0x000fe200078e0002 */
[----:B------:R-:W-:Y:S02]  /*2370*/  ISETP.EQ.AND P0, PT, R14, 0x8, PT ;  /* 0x000000080e00780c */ /* 0x000fe40003f02270 */
[----:B------:R-:W-:Y:S02]  /*2380*/  @P1 MOV R12, R16 ;  /* 0x00000010000c1202 */ /* 0x000fe40000000f00 */
[----:B------:R-:W-:Y:S01]  /*2390*/  @P2 MOV R12, R17 ;  /* 0x00000011000c2202 */ /* 0x000fe20000000f00 */
[----:B------:R-:W-:Y:S01]  /*23a0*/  @P3 IMAD.MOV.U32 R12, RZ, RZ, R18 ;  /* 0x000000ffff0c3224 */ /* 0x000fe200078e0012 */
[----:B------:R-:W-:Y:S02]  /*23b0*/  @P4 MOV R12, R19 ;  /* 0x00000013000c4202 */ /* 0x000fe40000000f00 */
[----:B------:R-:W-:Y:S02]  /*23c0*/  @P5 MOV R12, R20 ;  /* 0x00000014000c5202 */ /* 0x000fe40000000f00 */
[----:B------:R-:W-:-:S03]  /*23d0*/  LOP3.LUT R9, R9, 0x1f, RZ, 0xc0, !PT ;  /* 0x0000001f09097812 */ /* 0x000fc600078ec0ff */
[----:B------:R-:W-:Y:S01]  /*23e0*/  @P0 IMAD.MOV.U32 R12, RZ, RZ, R25 ;  /* 0x000000ffff0c0224 */ /* 0x000fe200078e0019 */
[----:B------:R-:W-:-:S04]  /*23f0*/  SHF.L.W.U32.HI R28, R13, R9, R28 ;  /* 0x000000090d1c7219 */ /* 0x000fc80000010e1c */
[----:B------:R-:W-:-:S07]  /*2400*/  SHF.L.W.U32.HI R13, R12, R9, R13 ;  /* 0x000000090c0d7219 */ /* 0x000fce0000010e0d */
.L_x_14:
        /* <DEDUP_REMOVED lines=9> */
[C---:B------:R-:W-:Y:S02]  /*24a0*/  LOP3.LUT R28, R25.reuse, R8, RZ, 0x3c, !PT ;  /* 0x00000008191c7212 */ /* 0x040fe400078e3cff */
[----:B------:R-:W0:Y:S01]  /*24b0*/  I2F.F64.S64 R12, R12 ;  /* 0x0000000c000c7312 */ /* 0x000e220000301c00 */
[----:B------:R-:W-:Y:S02]  /*24c0*/  LEA.HI R9, R25, R9, RZ, 0x1 ;  /* 0x0000000919097211 */ /* 0x000fe400078f08ff */
[----:B------:R-:W-:Y:S02]  /*24d0*/  ISETP.GE.AND P1, PT, R28, RZ, PT ;  /* 0x000000ff1c00720c */ /* 0x000fe40003f26270 */
[----:B------:R-:W-:-:S05]  /*24e0*/  IADD3 R25, PT, PT, -R9, RZ, RZ ;  /* 0x000000ff09197210 */ /* 0x000fca0007ffe1ff */
[----:B------:R-:W-:Y:S01]  /*24f0*/  @!P0 IMAD.MOV.U32 R9, RZ, RZ, R25 ;  /* 0x000000ffff098224 */ /* 0x000fe200078e0019 */
[----:B0-----:R-:W-:-:S10]  /*2500*/  DMUL R14, R12, UR4 ;  /* 0x000000040c0e7c28 */ /* 0x001fd40008000000 */
[----:B------:R-:W0:Y:S02]  /*2510*/  F2F.F32.F64 R14, R14 ;  /* 0x0000000e000e7310 */ /* 0x000e240000301000 */
[----:B0-----:R-:W-:-:S07]  /*2520*/  FSEL R12, -R14, R14, !P1 ;  /* 0x0000000e0e0c7208 */ /* 0x001fce0004800100 */
.L_x_12:
[C---:B------:R-:W-:Y:S01]  /*2530*/  LOP3.LUT R14, R9.reuse, 0x1, RZ, 0xc0, !PT ;  /* 0x00000001090e7812 */ /* 0x040fe200078ec0ff */
[----:B------:R-:W-:Y:S01]  /*2540*/  FMUL R13, R12, R12 ;  /* 0x0000000c0c0d7220 */ /* 0x000fe20000400000 */
[----:B------:R-:W-:Y:S02]  /*2550*/  IADD3 R9, PT, PT, R9, 0x1, RZ ;  /* 0x0000000109097810 */ /* 0x000fe40007ffe0ff */
[----:B------:R-:W-:Y:S01]  /*2560*/  ISETP.NE.U32.AND P0, PT, R14, 0x1, PT ;  /* 0x000000010e00780c */ /* 0x000fe20003f05070 */
[----:B------:R-:W-:Y:S01]  /*2570*/  FFMA R14, R13, R0, -0.0013887860113754868507 ;  /* 0xbab607ed0d0e7423 */ /* 0x000fe20000000000 */
[----:B------:R-:W-:Y:S02]  /*2580*/  FSETP.GE.AND P2, PT, |R8|, 105615, PT ;  /* 0x47ce47800800780b */ /* 0x000fe40003f46200 */
[----:B------:R-:W-:Y:S02]  /*2590*/  FSEL R28, R5, 0.041666727513074874878, !P0 ;  /* 0x3d2aaabb051c7808 */ /* 0x000fe40004000000 */
[----:B------:R-:W-:-:S02]  /*25a0*/  FSEL R14, R14, -0.00019574658654164522886, P0 ;  /* 0xb94d41530e0e7808 */ /* 0x000fc40000000000 */
        /* <DEDUP_REMOVED lines=20> */
.L_x_16:
        /* <DEDUP_REMOVED lines=55> */
[----:B------:R-:W-:Y:S02]  /*2a60*/  ISETP.EQ.AND P0, PT, R12, 0x8, PT ;  /* 0x000000080c00780c */ /* 0x000fe40003f02270 */
[----:B------:R-:W-:Y:S01]  /*2a70*/  @P3 MOV R2, R18 ;  /* 0x0000001200023202 */ /* 0x000fe20000000f00 */
[----:B------:R-:W-:Y:S01]  /*2a80*/  @P5 IMAD.MOV.U32 R2, RZ, RZ, R19 ;  /* 0x000000ffff025224 */ /* 0x000fe200078e0013 */
[----:B------:R-:W-:Y:S02]  /*2a90*/  @P4 MOV R2, R20 ;  /* 0x0000001400024202 */ /* 0x000fe40000000f00 */
[----:B------:R-:W-:-:S04]  /*2aa0*/  LOP3.LUT R11, R11, 0x1f, RZ, 0xc0, !PT ;  /* 0x0000001f0b0b7812 */ /* 0x000fc800078ec0ff */
[----:B------:R-:W-:-:S03]  /*2ab0*/  SHF.L.W.U32.HI R5, R6, R11, R5 ;  /* 0x0000000b06057219 */ /* 0x000fc60000010e05 */
[----:B------:R-:W-:-:S04]  /*2ac0*/  @P0 MOV R2, R9 ;  /* 0x0000000900020202 */ /* 0x000fc80000000f00 */
[----:B------:R-:W-:-:S07]  /*2ad0*/  SHF.L.W.U32.HI R6, R2, R11, R6 ;  /* 0x0000000b02067219 */ /* 0x000fce0000010e06 */
.L_x_17:
        /* <DEDUP_REMOVED lines=18> */
.L_x_15:
[--C-:B------:R-:W-:Y:S01]  /*2c00*/  FADD R40, -R7, -R10.reuse ;  /* 0x8000000a07287221 */ /* 0x100fe20000000100 */
[----:B------:R-:W0:Y:S01]  /*2c10*/  LDCU UR4, c[0x0][0x390] ;  /* 0x00007200ff0477ac */ /* 0x000e220008000800 */
[----:B------:R-:W-:Y:S01]  /*2c20*/  FMUL R5, R21, R21 ;  /* 0x0000001515057220 */ /* 0x000fe20000400000 */
[----:B------:R-:W-:Y:S01]  /*2c30*/  LOP3.LUT R6, R11, 0x1, RZ, 0xc0, !PT ;  /* 0x000000010b067812 */ /* 0x000fe200078ec0ff */
[----:B------:R-:W-:Y:S01]  /*2c40*/  FMUL R9, R27, R40 ;  /* 0x000000281b097220 */ /* 0x000fe20000400000 */
[----:B------:R-:W-:Y:S01]  /*2c50*/  LOP3.LUT P1, RZ, R11, 0x2, RZ, 0xc0, !PT ;  /* 0x000000020bff7812 */ /* 0x000fe2000782c0ff */
[----:B------:R-:W-:Y:S01]  /*2c60*/  FFMA R0, R5, R0, -0.0013887860113754868507 ;  /* 0xbab607ed05007423 */ /* 0x000fe20000000000 */
[----:B------:R-:W-:Y:S01]  /*2c70*/  ISETP.NE.U32.AND P0, PT, R6, 0x1, PT ;  /* 0x000000010600780c */ /* 0x000fe20003f05070 */
[C---:B------:R-:W-:Y:S01]  /*2c80*/  FADD R2, R24.reuse, R9 ;  /* 0x0000000918027221 */ /* 0x040fe20000000000 */
[----:B------:R-:W-:Y:S01]  /*2c90*/  FMUL R14, R24, R40 ;  /* 0x00000028180e7220 */ /* 0x000fe20000400000 */
[----:B------:R-:W-:Y:S01]  /*2ca0*/  FADD R12, -R7, R10 ;  /* 0x0000000a070c7221 */ /* 0x000fe20000000100 */
[----:B------:R-:W-:Y:S01]  /*2cb0*/  FSEL R6, R3, 0.0083327032625675201416, !P0 ;  /* 0x3c0885e403067808 */ /* 0x000fe20004000000 */
[----:B------:R-:W-:Y:S01]  /*2cc0*/  FADD R2, R2, 4 ;  /* 0x4080000002027421 */ /* 0x000fe20000000000 */
[----:B------:R-:W-:-:S02]  /*2cd0*/  FSEL R0, R0, -0.00019574658654164522886, !P0 ;  /* 0xb94d415300007808 */ /* 0x000fc40004000000 */
[----:B------:R-:W-:Y:S01]  /*2ce0*/  FSEL R4, -R4, -0.16666662693023681641, !P0 ;  /* 0xbe2aaaa804047808 */ /* 0x000fe20004000100 */
[----:B------:R-:W1:Y:S01]  /*2cf0*/  MUFU.RCP R13, R2 ;  /* 0x00000002000d7308 */ /* 0x000e620000001000 */
[----:B------:R-:W-:Y:S01]  /*2d00*/  FSEL R21, R21, 1, P0 ;  /* 0x3f80000015157808 */ /* 0x000fe20000000000 */
[C---:B------:R-:W-:Y:S01]  /*2d10*/  FFMA R0, R5.reuse, R0, R6 ;  /* 0x0000000005007223 */ /* 0x040fe20000000006 */
[----:B0-----:R-:W-:Y:S01]  /*2d20*/  IMAD.U32 R11, RZ, RZ, UR4 ;  /* 0x00000004ff0b7e24 */ /* 0x001fe2000f8e00ff */
[----:B------:R-:W-:Y:S02]  /*2d30*/  I2FP.F32.U32 R20, UR11 ;  /* 0x0000000b00147c45 */ /* 0x000fe40008201000 */
[C---:B------:R-:W-:Y:S01]  /*2d40*/  FFMA R3, R5.reuse, R0, R4 ;  /* 0x0000000005037223 */ /* 0x040fe20000000004 */
[----:B------:R-:W-:Y:S01]  /*2d50*/  FFMA R4, R5, R21, RZ ;  /* 0x0000001505047223 */ /* 0x000fe200000000ff */
[----:B------:R-:W0:Y:S01]  /*2d60*/  FCHK P0, R11, R2 ;  /* 0x000000020b007302 */ /* 0x000e220000000000 */
[----:B------:R-:W-:Y:S01]  /*2d70*/  I2FP.F32.S32 R19, UR10 ;  /* 0x0000000a00137c45 */ /* 0x000fe20008201400 */
[----:B------:R-:W-:Y:S01]  /*2d80*/  FMUL R18, R20, 0.5 ;  /* 0x3f00000014127820 */ /* 0x000fe20000400000 */
[----:B------:R-:W-:Y:S01]  /*2d90*/  FFMA R21, R4, R3, R21 ;  /* 0x0000000304157223 */ /* 0x000fe20000000015 */
[----:B------:R-:W-:-:S02]  /*2da0*/  FADD R3, -R27, R14 ;  /* 0x0000000e1b037221 */ /* 0x000fc40000000100 */
[----:B------:R-:W-:Y:S01]  /*2db0*/  FMUL R17, R19, 0.5 ;  /* 0x3f00000013117820 */ /* 0x000fe20000400000 */
[----:B------:R-:W-:Y:S01]  /*2dc0*/  @P1 FADD R21, RZ, -R21 ;  /* 0x80000015ff151221 */ /* 0x000fe20000000000 */
[----:B-1----:R-:W-:-:S03]  /*2dd0*/  FFMA R6, -R2, R13, 1 ;  /* 0x3f80000002067423 */ /* 0x002fc6000000010d */
[----:B------:R-:W-:Y:S01]  /*2de0*/  FMUL R8, R21, R12 ;  /* 0x0000000c15087220 */ /* 0x000fe20000400000 */
[----:B------:R-:W-:-:S03]  /*2df0*/  FFMA R0, R13, R6, R13 ;  /* 0x000000060d007223 */ /* 0x000fc6000000000d */
[----:B------:R-:W-:Y:S01]  /*2e00*/  FFMA R6, R25, R3, -R8 ;  /* 0x0000000319067223 */ /* 0x000fe20000000808 */
[----:B------:R-:W-:-:S04]  /*2e10*/  FFMA R5, R0, UR4, RZ ;  /* 0x0000000400057c23 */ /* 0x000fc800080000ff */
[----:B------:R-:W-:-:S04]  /*2e20*/  FFMA R4, -R2, R5, UR4 ;  /* 0x0000000402047e23 */ /* 0x000fc80008000105 */
[----:B------:R-:W-:Y:S01]  /*2e30*/  FFMA R4, R0, R4, R5 ;  /* 0x0000000400047223 */ /* 0x000fe20000000005 */
[----:B------:R-:W-:-:S04]  /*2e40*/  FMUL R0, R21, R3 ;  /* 0x0000000315007220 */ /* 0x000fc80000400000 */
[----:B------:R-:W-:Y:S01]  /*2e50*/  FFMA R5, R25, R12, R0 ;  /* 0x0000000c19057223 */ /* 0x000fe20000000000 */
[----:B0-----:R-:W-:Y:S06]  /*2e60*/  @!P0 BRA `(.L_x_18) ;  /* 0x0000000000188947 */ /* 0x001fec0003800000 */
[----:B------:R-:W0:Y:S01]  /*2e70*/  LDCU UR4, c[0x0][0x390] ;  /* 0x00007200ff0477ac */ /* 0x000e220008000800 */
[----:B------:R-:W-:Y:S02]  /*2e80*/  MOV R0, R2 ;  /* 0x0000000200007202 */ /* 0x000fe40000000f00 */
[----:B------:R-:W-:Y:S02]  /*2e90*/  MOV R28, 0x2ec0 ;  /* 0x00002ec0001c7802 */ /* 0x000fe40000000f00 */
[----:B0-----:R-:W-:-:S07]  /*2ea0*/  MOV R3, UR4 ;  /* 0x0000000400037c02 */ /* 0x001fce0008000f00 */
[----:B------:R-:W-:Y:S05]  /*2eb0*/  CALL.REL.NOINC `($__internal_0_$__cuda_sm3x_div_rn_noftz_f32_slowpath) ;  /* 0x0000002c00207944 */ /* 0x000fea0003c00000 */
[----:B------:R-:W-:-:S07]  /*2ec0*/  IMAD.MOV.U32 R4, RZ, RZ, R0 ;  /* 0x000000ffff047224 */ /* 0x000fce00078e0000 */
.L_x_18:
[----:B------:R-:W-:Y:S01]  /*2ed0*/  FADD R9, -R24, R9 ;  /* 0x0000000918097221 */ /* 0x000fe20000000100 */
[----:B------:R-:W0:Y:S01]  /*2ee0*/  LDCU UR4, c[0x0][0x390] ;  /* 0x00007200ff0477ac */ /* 0x000e220008000800 */
[-C--:B------:R-:W-:Y:S01]  /*2ef0*/  FMUL R5, R5, R4.reuse ;  /* 0x0000000405057220 */ /* 0x080fe20000400000 */
[----:B------:R-:W-:Y:S01]  /*2f00*/  FMUL R6, R6, R4 ;  /* 0x0000000406067220 */ /* 0x000fe20000400000 */
[----:B------:R-:W-:Y:S01]  /*2f10*/  FADD R9, R9, 4 ;  /* 0x4080000009097421 */ /* 0x000fe20000000000 */
[----:B------:R-:W-:Y:S01]  /*2f20*/  FADD R14, R27, R14 ;  /* 0x0000000e1b0e7221 */ /* 0x000fe20000000000 */
[----:B------:R-:W-:Y:S01]  /*2f30*/  FMUL R5, R20, R5 ;  /* 0x0000000514057220 */ /* 0x000fe20000400000 */
[----:B------:R-:W-:Y:S01]  /*2f40*/  FMUL R6, R19, R6 ;  /* 0x0000000613067220 */ /* 0x000fe20000400000 */
[----:B------:R-:W1:Y:S02]  /*2f50*/  MUFU.RCP R0, R9 ;  /* 0x0000000900007308 */ /* 0x000e640000001000 */
[----:B------:R-:W-:Y:S01]  /*2f60*/  FFMA R2, R5, 0.40000000596046447754, R18 ;  /* 0x3ecccccd05027823 */ /* 0x000fe20000000012 */
[----:B------:R-:W-:Y:S01]  /*2f70*/  FFMA R6, R6, 0.40000000596046447754, R17 ;  /* 0x3ecccccd06067823 */ /* 0x000fe20000000011 */
[----:B------:R-:W-:-:S04]  /*2f80*/  FMUL R5, R21, R14 ;  /* 0x0000000e15057220 */ /* 0x000fc80000400000 */
[----:B------:R2:W3:Y:S01]  /*2f90*/  F2I.TRUNC.NTZ R16, R6 ;  /* 0x0000000600107305 */ /* 0x0004e2000020f100 */
[----:B------:R-:W-:Y:S01]  /*2fa0*/  FFMA R5, R25, R12, R5 ;  /* 0x0000000c19057223 */ /* 0x000fe20000000005 */
[----:B0-----:R-:W-:-:S06]  /*2fb0*/  MOV R28, UR4 ;  /* 0x00000004001c7c02 */ /* 0x001fcc0008000f00 */
[----:B------:R-:W-:Y:S01]  /*2fc0*/  FCHK P0, R28, R9 ;  /* 0x000000091c007302 */ /* 0x000fe20000000000 */
[----:B-1----:R-:W-:Y:S01]  /*2fd0*/  FFMA R3, -R9, R0, 1 ;  /* 0x3f80000009037423 */ /* 0x002fe20000000100 */
[----:B--2---:R-:W-:-:S03]  /*2fe0*/  FFMA R6, R25, R14, -R8 ;  /* 0x0000000e19067223 */ /* 0x004fc60000000808 */
[----:B------:R-:W-:Y:S01]  /*2ff0*/  FFMA R0, R0, R3, R0 ;  /* 0x0000000300007223 */ /* 0x000fe20000000000 */
[----:B---3--:R-:W-:Y:S02]  /*3000*/  I2FP.F32.S32 R16, R16 ;  /* 0x0000001000107245 */ /* 0x008fe40000201400 */
[----:B------:R-:W0:Y:S01]  /*3010*/  F2I.TRUNC.NTZ R2, R2 ;  /* 0x0000000200027305 */ /* 0x000e22000020f100 */
[----:B------:R-:W-:-:S04]  /*3020*/  FFMA R3, R0, UR4, RZ ;  /* 0x0000000400037c23 */ /* 0x000fc800080000ff */
[----:B------:R-:W-:-:S04]  /*3030*/  FFMA R4, -R9, R3, UR4 ;  /* 0x0000000409047e23 */ /* 0x000fc80008000103 */
[----:B------:R-:W-:Y:S01]  /*3040*/  FFMA R0, R0, R4, R3 ;  /* 0x0000000400007223 */ /* 0x000fe20000000003 */
[----:B0-----:R-:W-:Y:S01]  /*3050*/  I2FP.F32.S32 R15, R2 ;  /* 0x00000002000f7245 */ /* 0x001fe20000201400 */
[----:B------:R-:W-:Y:S06]  /*3060*/  @!P0 BRA `(.L_x_19) ;  /* 0x0000000000148947 */ /* 0x000fec0003800000 */
[----:B------:R-:W0:Y:S01]  /*3070*/  LDCU UR4, c[0x0][0x390] ;  /* 0x00007200ff0477ac */ /* 0x000e220008000800 */
[----:B------:R-:W-:Y:S02]  /*3080*/  MOV R0, R9 ;  /* 0x0000000900007202 */ /* 0x000fe40000000f00 */
[----:B------:R-:W-:Y:S01]  /*3090*/  MOV R28, 0x30c0 ;  /* 0x000030c0001c7802 */ /* 0x000fe20000000f00 */
[----:B0-----:R-:W-:-:S07]  /*30a0*/  IMAD.U32 R3, RZ, RZ, UR4 ;  /* 0x00000004ff037e24 */ /* 0x001fce000f8e00ff */
[----:B------:R-:W-:Y:S05]  /*30b0*/  CALL.REL.NOINC `($__internal_0_$__cuda_sm3x_div_rn_noftz_f32_slowpath) ;  /* 0x0000002800a07944 */ /* 0x000fea0003c00000 */
.L_x_19:
[----:B------:R-:W-:Y:S01]  /*30c0*/  FMUL R9, R27, R12 ;  /* 0x0000000c1b097220 */ /* 0x000fe20000400000 */
[----:B------:R-:W0:Y:S01]  /*30d0*/  LDCU UR4, c[0x0][0x390] ;  /* 0x00007200ff0477ac */ /* 0x000e220008000800 */
[-C--:B------:R-:W-:Y:S01]  /*30e0*/  FMUL R6, R6, R0.reuse ;  /* 0x0000000006067220 */ /* 0x080fe20000400000 */
[----:B------:R-:W-:Y:S01]  /*30f0*/  FMUL R5, R5, R0 ;  /* 0x0000000005057220 */ /* 0x000fe20000400000 */
[C---:B------:R-:W-:Y:S01]  /*3100*/  FADD R2, -R24.reuse, R9 ;  /* 0x0000000918027221 */ /* 0x040fe20000000100 */
[----:B------:R-:W-:Y:S01]  /*3110*/  FMUL R12, R24, R12 ;  /* 0x0000000c180c7220 */ /* 0x000fe20000400000 */
[----:B------:R-:W-:Y:S01]  /*3120*/  FMUL R6, R19, R6 ;  /* 0x0000000613067220 */ /* 0x000fe20000400000 */
[----:B------:R-:W-:Y:S01]  /*3130*/  FMUL R5, R20, R5 ;  /* 0x0000000514057220 */ /* 0x000fe20000400000 */
[----:B------:R-:W-:Y:S01]  /*3140*/  FADD R2, R2, 4 ;  /* 0x4080000002027421 */ /* 0x000fe20000000000 */
[----:B------:R-:W-:Y:S01]  /*3150*/  FADD R30, R7, R10 ;  /* 0x0000000a071e7221 */ /* 0x000fe20000000000 */
[----:B------:R-:W-:Y:S01]  /*3160*/  FFMA R6, R6, 0.40000000596046447754, R17 ;  /* 0x3ecccccd06067823 */ /* 0x000fe20000000011 */
[----:B------:R-:W-:Y:S01]  /*3170*/  FFMA R5, R5, 0.40000000596046447754, R18 ;  /* 0x3ecccccd05057823 */ /* 0x000fe20000000012 */
[----:B------:R-:W1:Y:S01]  /*3180*/  MUFU.RCP R3, R2 ;  /* 0x0000000200037308 */ /* 0x000e620000001000 */
[----:B------:R-:W-:Y:S01]  /*3190*/  FADD R4, R27, R12 ;  /* 0x0000000c1b047221 */ /* 0x000fe20000000000 */
[----:B------:R-:W-:Y:S01]  /*31a0*/  FMUL R8, R21, R30 ;  /* 0x0000001e15087220 */ /* 0x000fe20000400000 */
[----:B0-----:R-:W-:-:S05]  /*31b0*/  MOV R31, UR4 ;  /* 0x00000004001f7c02 */ /* 0x001fca0008000f00 */
[----:B------:R-:W0:Y:S08]  /*31c0*/  F2I.TRUNC.NTZ R13, R6 ;  /* 0x00000006000d7305 */ /* 0x000e30000020f100 */
[----:B------:R-:W-:Y:S01]  /*31d0*/  FCHK P0, R31, R2 ;  /* 0x000000021f007302 */ /* 0x000fe20000000000 */
[----:B-1----:R-:W-:-:S04]  /*31e0*/  FFMA R0, -R2, R3, 1 ;  /* 0x3f80000002007423 */ /* 0x002fc80000000103 */
[----:B------:R-:W-:Y:S01]  /*31f0*/  FFMA R0, R3, R0, R3 ;  /* 0x0000000003007223 */ /* 0x000fe20000000003 */
[----:B------:R-:W-:Y:S01]  /*3200*/  FMUL R3, R21, R4 ;  /* 0x0000000415037220 */ /* 0x000fe20000400000 */
[----:B0-----:R-:W-:Y:S01]  /*3210*/  I2FP.F32.S32 R13, R13 ;  /* 0x0000000d000d7245 */ /* 0x001fe20000201400 */
[----:B------:R0:W1:Y:S01]  /*3220*/  F2I.TRUNC.NTZ R14, R5 ;  /* 0x00000005000e7305 */ /* 0x000062000020f100 */
[----:B------:R-:W-:-:S04]  /*3230*/  FFMA R11, R0, UR4, RZ ;  /* 0x00000004000b7c23 */ /* 0x000fc800080000ff */
[----:B------:R-:W-:-:S04]  /*3240*/  FFMA R6, -R2, R11, UR4 ;  /* 0x0000000402067e23 */ /* 0x000fc8000800010b */
[----:B------:R-:W-:Y:S01]  /*3250*/  FFMA R0, R0, R6, R11 ;  /* 0x0000000600007223 */ /* 0x000fe2000000000b */
[C---:B------:R-:W-:Y:S01]  /*3260*/  FFMA R6, R25.reuse, R4, -R8 ;  /* 0x0000000419067223 */ /* 0x040fe20000000808 */
[----:B0-----:R-:W-:Y:S01]  /*3270*/  FFMA R5, R25, R30, R3 ;  /* 0x0000001e19057223 */ /* 0x001fe20000000003 */
[----:B-1----:R-:W-:Y:S01]  /*3280*/  I2FP.F32.S32 R14, R14 ;  /* 0x0000000e000e7245 */ /* 0x002fe20000201400 */
[----:B------:R-:W-:Y:S06]  /*3290*/  @!P0 BRA `(.L_x_20) ;  /* 0x0000000000148947 */ /* 0x000fec0003800000 */
[----:B------:R-:W0:Y:S01]  /*32a0*/  LDCU UR4, c[0x0][0x390] ;  /* 0x00007200ff0477ac */ /* 0x000e220008000800 */
[----:B------:R-:W-:Y:S02]  /*32b0*/  MOV R0, R2 ;  /* 0x0000000200007202 */ /* 0x000fe40000000f00 */
[----:B------:R-:W-:Y:S01]  /*32c0*/  MOV R28, 0x32f0 ;  /* 0x000032f0001c7802 */ /* 0x000fe20000000f00 */
[----:B0-----:R-:W-:-:S07]  /*32d0*/  IMAD.U32 R3, RZ, RZ, UR4 ;  /* 0x00000004ff037e24 */ /* 0x001fce000f8e00ff */
[----:B------:R-:W-:Y:S05]  /*32e0*/  CALL.REL.NOINC `($__internal_0_$__cuda_sm3x_div_rn_noftz_f32_slowpath) ;  /* 0x0000002800147944 */ /* 0x000fea0003c00000 */
.L_x_20:
[----:B------:R-:W-:Y:S01]  /*32f0*/  FADD R2, R24, R9 ;  /* 0x0000000918027221 */ /* 0x000fe20000000000 */
[----:B------:R-:W0:Y:S01]  /*3300*/  LDCU UR4, c[0x0][0x390] ;  /* 0x00007200ff0477ac */ /* 0x000e220008000800 */
[-C--:B------:R-:W-:Y:S01]  /*3310*/  FMUL R5, R5, R0.reuse ;  /* 0x0000000005057220 */ /* 0x080fe20000400000 */
[----:B------:R-:W-:Y:S01]  /*3320*/  FMUL R6, R6, R0 ;  /* 0x0000000006067220 */ /* 0x000fe20000400000 */
[----:B------:R-:W-:Y:S01]  /*3330*/  FADD R2, R2, 4 ;  /* 0x4080000002027421 */ /* 0x000fe20000000000 */
[----:B------:R-:W-:Y:S01]  /*3340*/  FADD R12, -R27, R12 ;  /* 0x0000000c1b0c7221 */ /* 0x000fe20000000100 */
        /* <DEDUP_REMOVED lines=25> */
.L_x_21:
[----:B------:R-:W-:Y:S01]  /*34e0*/  FADD R10, R7, -R10 ;  /* 0x8000000a070a7221 */ /* 0x000fe20000000000 */
[----:B------:R-:W0:Y:S01]  /*34f0*/  LDCU UR4, c[0x0][0x390] ;  /* 0x00007200ff0477ac */ /* 0x000e220008000800 */
[-C--:B------:R-:W-:Y:S01]  /*3500*/  FMUL R5, R5, R0.reuse ;  /* 0x0000000005057220 */ /* 0x080fe20000400000 */
[----:B------:R-:W-:Y:S01]  /*3510*/  FMUL R6, R6, R0 ;  /* 0x0000000006067220 */ /* 0x000fe20000400000 */
[-C--:B------:R-:W-:Y:S01]  /*3520*/  FMUL R7, R27, R10.reuse ;  /* 0x0000000a1b077220 */ /* 0x080fe20000400000 */
[----:B------:R-:W-:Y:S01]  /*3530*/  FMUL R34, R24, R10 ;  /* 0x0000000a18227220 */ /* 0x000fe20000400000 */
[----:B------:R-:W-:Y:S01]  /*3540*/  FMUL R5, R20, R5 ;  /* 0x0000000514057220 */ /* 0x000fe20000400000 */
[----:B------:R-:W-:Y:S01]  /*3550*/  FMUL R6, R19, R6 ;  /* 0x0000000613067220 */ /* 0x000fe20000400000 */
[----:B------:R-:W-:Y:S01]  /*3560*/  FADD R2, R24, R7 ;  /* 0x0000000718027221 */ /* 0x000fe20000000000 */
[----:B------:R-:W-:Y:S01]  /*3570*/  FADD R4, -R27, R34 ;  /* 0x000000221b047221 */ /* 0x000fe20000000100 */
[----:B------:R-:W-:Y:S01]  /*3580*/  FFMA R5, R5, 0.40000000596046447754, R18 ;  /* 0x3ecccccd05057823 */ /* 0x000fe20000000012 */
[----:B------:R-:W-:Y:S01]  /*3590*/  FFMA R6, R6, 0.40000000596046447754, R17 ;  /* 0x3ecccccd06067823 */ /* 0x000fe20000000011 */
[----:B------:R-:W-:Y:S01]  /*35a0*/  FADD R2, R2, 4 ;  /* 0x4080000002027421 */ /* 0x000fe20000000000 */
[----:B------:R-:W-:-:S02]  /*35b0*/  FMUL R32, R21, R40 ;  /* 0x0000002815207220 */ /* 0x000fc40000400000 */
[----:B------:R1:W2:Y:S01]  /*35c0*/  F2I.TRUNC.NTZ R9, R6 ;  /* 0x0000000600097305 */ /* 0x0002a2000020f100 */
[----:B0-----:R-:W-:-:S07]  /*35d0*/  MOV R31, UR4 ;  /* 0x00000004001f7c02 */ /* 0x001fce0008000f00 */
[----:B------:R-:W0:Y:S01]  /*35e0*/  MUFU.RCP R3, R2 ;  /* 0x0000000200037308 */ /* 0x000e220000001000 */
[----:B-1----:R-:W-:Y:S01]  /*35f0*/  FFMA R6, R25, R4, -R32 ;  /* 0x0000000419067223 */ /* 0x002fe20000000820 */
[----:B--2---:R-:W-:-:S06]  /*3600*/  I2FP.F32.S32 R9, R9 ;  /* 0x0000000900097245 */ /* 0x004fcc0000201400 */
[----:B------:R-:W-:Y:S08]  /*3610*/  FCHK P0, R31, R2 ;  /* 0x000000021f007302 */ /* 0x000ff00000000000 */
[----:B------:R-:W1:Y:S01]  /*3620*/  F2I.TRUNC.NTZ R5, R5 ;  /* 0x0000000500057305 */ /* 0x000e62000020f100 */
[----:B0-----:R-:W-:-:S04]  /*3630*/  FFMA R0, -R2, R3, 1 ;  /* 0x3f80000002007423 */ /* 0x001fc80000000103 */
[----:B------:R-:W-:-:S04]  /*3640*/  FFMA R0, R3, R0, R3 ;  /* 0x0000000003007223 */ /* 0x000fc80000000003 */
[----:B------:R-:W-:-:S04]  /*3650*/  FFMA R3, R0, UR4, RZ ;  /* 0x0000000400037c23 */ /* 0x000fc800080000ff */
[----:B------:R-:W-:-:S04]  /*3660*/  FFMA R8, -R2, R3, UR4 ;  /* 0x0000000402087e23 */ /* 0x000fc80008000103 */
[----:B------:R-:W-:Y:S01]  /*3670*/  FFMA R0, R0, R8, R3 ;  /* 0x0000000800007223 */ /* 0x000fe20000000003 */
[----:B------:R-:W-:Y:S01]  /*3680*/  FMUL R3, R21, R4 ;  /* 0x0000000415037220 */ /* 0x000fe20000400000 */
[----:B-1----:R-:W-:-:S03]  /*3690*/  I2FP.F32.S32 R8, R5 ;  /* 0x0000000500087245 */ /* 0x002fc60000201400 */
[----:B------:R-:W-:Y:S01]  /*36a0*/  FFMA R5, R25, R40, R3 ;  /* 0x0000002819057223 */ /* 0x000fe20000000003 */
[----:B------:R-:W-:Y:S06]  /*36b0*/  @!P0 BRA `(.L_x_22) ;  /* 0x0000000000148947 */ /* 0x000fec0003800000 */
[----:B------:R-:W0:Y:S01]  /*36c0*/  LDCU UR4, c[0x0][0x390] ;  /* 0x00007200ff0477ac */ /* 0x000e220008000800 */
[----:B------:R-:W-:Y:S02]  /*36d0*/  MOV R0, R2 ;  /* 0x0000000200007202 */ /* 0x000fe40000000f00 */
[----:B------:R-:W-:Y:S01]  /*36e0*/  MOV R28, 0x3710 ;  /* 0x00003710001c7802 */ /* 0x000fe20000000f00 */
[----:B0-----:R-:W-:-:S07]  /*36f0*/  IMAD.U32 R3, RZ, RZ, UR4 ;  /* 0x00000004ff037e24 */ /* 0x001fce000f8e00ff */
[----:B------:R-:W-:Y:S05]  /*3700*/  CALL.REL.NOINC `($__internal_0_$__cuda_sm3x_div_rn_noftz_f32_slowpath) ;  /* 0x00000024000c7944 */ /* 0x000fea0003c00000 */
.L_x_22:
        /* <DEDUP_REMOVED lines=8> */
[----:B------:R-:W1:Y:S01]  /*3790*/  MUFU.RCP R3, R2 ;  /* 0x0000000200037308 */ /* 0x000e620000001000 */
[----:B------:R-:W-:Y:S01]  /*37a0*/  FFMA R32, R25, R34, -R32 ;  /* 0x0000002219207223 */ /* 0x000fe20000000820 */
[----:B------:R-:W-:Y:S01]  /*37b0*/  FFMA R6, R6, 0.40000000596046447754, R17 ;  /* 0x3ecccccd06067823 */ /* 0x000fe20000000011 */
[----:B------:R-:W-:-:S05]  /*37c0*/  FFMA R5, R5, 0.40000000596046447754, R18 ;  /* 0x3ecccccd05057823 */ /* 0x000fca0000000012 */
[----:B------:R-:W2:Y:S01]  /*37d0*/  F2I.TRUNC.NTZ R6, R6 ;  /* 0x0000000600067305 */ /* 0x000ea2000020f100 */
[----:B0-----:R-:W-:-:S07]  /*37e0*/  MOV R31, UR4 ;  /* 0x00000004001f7c02 */ /* 0x001fce0008000f00 */
[----:B------:R-:W-:Y:S01]  /*37f0*/  FCHK P0, R31, R2 ;  /* 0x000000021f007302 */ /* 0x000fe20000000000 */
[----:B-1----:R-:W-:-:S04]  /*3800*/  FFMA R0, -R2, R3, 1 ;  /* 0x3f80000002007423 */ /* 0x002fc80000000103 */
[----:B------:R-:W-:Y:S01]  /*3810*/  FFMA R0, R3, R0, R3 ;  /* 0x0000000003007223 */ /* 0x000fe20000000003 */
[----:B------:R-:W-:Y:S02]  /*3820*/  FMUL R3, R21, R34 ;  /* 0x0000002215037220 */ /* 0x000fe40000400000 */
[----:B------:R-:W0:Y:S01]  /*3830*/  F2I.TRUNC.NTZ R5, R5 ;  /* 0x0000000500057305 */ /* 0x000e22000020f100 */
[----:B------:R-:W-:Y:S01]  /*3840*/  FFMA R7, R0, UR4, RZ ;  /* 0x0000000400077c23 */ /* 0x000fe200080000ff */
[----:B------:R-:W-:-:S03]  /*3850*/  FFMA R40, R25, R40, R3 ;  /* 0x0000002819287223 */ /* 0x000fc60000000003 */
[----:B------:R-:W-:-:S04]  /*3860*/  FFMA R4, -R2, R7, UR4 ;  /* 0x0000000402047e23 */ /* 0x000fc80008000107 */
[----:B------:R-:W-:Y:S01]  /*3870*/  FFMA R0, R0, R4, R7 ;  /* 0x0000000400007223 */ /* 0x000fe20000000007 */
[----:B--2---:R-:W-:Y:S02]  /*3880*/  I2FP.F32.S32 R7, R6 ;  /* 0x0000000600077245 */ /* 0x004fe40000201400 */
[----:B0-----:R-:W-:Y:S01]  /*3890*/  I2FP.F32.S32 R6, R5 ;  /* 0x0000000500067245 */ /* 0x001fe20000201400 */
[----:B------:R-:W-:Y:S06]  /*38a0*/  @!P0 BRA `(.L_x_23) ;  /* 0x0000000000148947 */ /* 0x000fec0003800000 */
[----:B------:R-:W0:Y:S01]  /*38b0*/  LDCU UR4, c[0x0][0x390] ;  /* 0x00007200ff0477ac */ /* 0x000e220008000800 */
[----:B------:R-:W-:Y:S02]  /*38c0*/  MOV R0, R2 ;  /* 0x0000000200007202 */ /* 0x000fe40000000f00 */
[----:B------:R-:W-:Y:S01]  /*38d0*/  MOV R28, 0x3900 ;  /* 0x00003900001c7802 */ /* 0x000fe20000000f00 */
[----:B0-----:R-:W-:-:S07]  /*38e0*/  IMAD.U32 R3, RZ, RZ, UR4 ;  /* 0x00000004ff037e24 */ /* 0x001fce000f8e00ff */
[----:B------:R-:W-:Y:S05]  /*38f0*/  CALL.REL.NOINC `($__internal_0_$__cuda_sm3x_div_rn_noftz_f32_slowpath) ;  /* 0x0000002000907944 */ /* 0x000fea0003c00000 */
.L_x_23:
        /* <DEDUP_REMOVED lines=13> */
[----:B------:R-:W-:-:S04]  /*39d0*/  FMUL R33, R21, R4 ;  /* 0x0000000415217220 */ /* 0x000fc80000400000 */
[-C--:B------:R-:W-:Y:S01]  /*39e0*/  FFMA R33, R25, R10.reuse, R33 ;  /* 0x0000000a19217223 */ /* 0x080fe20000000021 */
[----:B0-----:R-:W-:Y:S02]  /*39f0*/  MOV R37, UR4 ;  /* 0x0000000400257c02 */ /* 0x001fe40008000f00 */
[----:B------:R0:W2:Y:S08]  /*3a00*/  F2I.TRUNC.NTZ R34, R32 ;  /* 0x0000002000227305 */ /* 0x0000b0000020f100 */
[----:B------:R-:W-:Y:S01]  /*3a10*/  FCHK P0, R37, R2 ;  /* 0x0000000225007302 */ /* 0x000fe20000000000 */
[----:B-1----:R-:W-:Y:S01]  /*3a20*/  FFMA R0, -R2, R31, 1 ;  /* 0x3f80000002007423 */ /* 0x002fe2000000011f */
[----:B0-----:R-:W-:-:S03]  /*3a30*/  FMUL R32, R21, R10 ;  /* 0x0000000a15207220 */ /* 0x001fc60000400000 */
[----:B------:R-:W-:Y:S01]  /*3a40*/  FFMA R0, R31, R0, R31 ;  /* 0x000000001f007223 */ /* 0x000fe2000000001f */
[----:B--2---:R-:W-:Y:S02]  /*3a50*/  I2FP.F32.S32 R34, R34 ;  /* 0x0000002200227245 */ /* 0x004fe40000201400 */
[----:B------:R-:W0:Y:S01]  /*3a60*/  F2I.TRUNC.NTZ R3, R3 ;  /* 0x0000000300037305 */ /* 0x000e22000020f100 */
[----:B------:R-:W-:-:S04]  /*3a70*/  FFMA R31, R0, UR4, RZ ;  /* 0x00000004001f7c23 */ /* 0x000fc800080000ff */
[----:B------:R-:W-:-:S04]  /*3a80*/  FFMA R28, -R2, R31, UR4 ;  /* 0x00000004021c7e23 */ /* 0x000fc8000800011f */
[----:B------:R-:W-:Y:S01]  /*3a90*/  FFMA R0, R0, R28, R31 ;  /* 0x0000001c00007223 */ /* 0x000fe2000000001f */
[----:B------:R-:W-:Y:S01]  /*3aa0*/  FFMA R31, R25, R4, -R32 ;  /* 0x00000004191f7223 */ /* 0x000fe20000000820 */
[----:B0-----:R-:W-:Y:S01]  /*3ab0*/  I2FP.F32.S32 R35, R3 ;  /* 0x0000000300237245 */ /* 0x001fe20000201400 */
[----:B------:R-:W-:Y:S06]  /*3ac0*/  @!P0 BRA `(.L_x_24) ;  /* 0x0000000000148947 */ /* 0x000fec0003800000 */
[----:B------:R-:W0:Y:S01]  /*3ad0*/  LDCU UR4, c[0x0][0x390] ;  /* 0x00007200ff0477ac */ /* 0x000e220008000800 */
[----:B------:R-:W-:Y:S02]  /*3ae0*/  MOV R0, R2 ;  /* 0x0000000200007202 */ /* 0x000fe40000000f00 */
[----:B------:R-:W-:Y:S01]  /*3af0*/  MOV R28, 0x3b20 ;  /* 0x00003b20001c7802 */ /* 0x000fe20000000f00 */
[----:B0-----:R-:W-:-:S07]  /*3b00*/  IMAD.U32 R3, RZ, RZ, UR4 ;  /* 0x00000004ff037e24 */ /* 0x001fce000f8e00ff */
[----:B------:R-:W-:Y:S05]  /*3b10*/  CALL.REL.NOINC `($__internal_0_$__cuda_sm3x_div_rn_noftz_f32_slowpath) ;  /* 0x0000002000087944 */ /* 0x000fea0003c00000 */
.L_x_24:
        /* <DEDUP_REMOVED lines=8> */
[----:B------:R-:W1:Y:S01]  /*3ba0*/  MUFU.RCP R3, R2 ;  /* 0x0000000200037308 */ /* 0x000e620000001000 */
[-C--:B------:R-:W-:Y:S01]  /*3bb0*/  FMUL R21, R21, R30.reuse ;  /* 0x0000001e15157220 */ /* 0x080fe20000400000 */
[----:B------:R-:W-:Y:S01]  /*3bc0*/  FFMA R4, R4, 0.40000000596046447754, R17 ;  /* 0x3ecccccd04047823 */ /* 0x000fe20000000011 */
[----:B------:R-:W-:Y:S01]  /*3bd0*/  FFMA R33, R33, 0.40000000596046447754, R18 ;  /* 0x3ecccccd21217823 */ /* 0x000fe20000000012 */
[C---:B------:R-:W-:Y:S01]  /*3be0*/  FFMA R32, R25.reuse, R30, -R32 ;  /* 0x0000001e19207223 */ /* 0x040fe20000000820 */
[----:B------:R-:W-:-:S03]  /*3bf0*/  FFMA R10, R25, R10, R21 ;  /* 0x0000000a190a7223 */ /* 0x000fc60000000015 */
[----:B------:R-:W2:Y:S01]  /*3c00*/  F2I.TRUNC.NTZ R4, R4 ;  /* 0x0000000400047305 */ /* 0x000ea2000020f100 */
[----:B0-----:R-:W-:-:S07]  /*3c10*/  MOV R31, UR4 ;  /* 0x00000004001f7c02 */ /* 0x001fce0008000f00 */
[----:B------:R-:W-:Y:S01]  /*3c20*/  FCHK P0, R31, R2 ;  /* 0x000000021f007302 */ /* 0x000fe20000000000 */
[----:B-1----:R-:W-:-:S04]  /*3c30*/  FFMA R0, -R2, R3, 1 ;  /* 0x3f80000002007423 */ /* 0x002fc80000000103 */
[----:B------:R-:W-:-:S03]  /*3c40*/  FFMA R0, R3, R0, R3 ;  /* 0x0000000003007223 */ /* 0x000fc60000000003 */
[----:B------:R-:W0:Y:S01]  /*3c50*/  F2I.TRUNC.NTZ R24, R33 ;  /* 0x0000002100187305 */ /* 0x000e22000020f100 */
[----:B------:R-:W-:-:S04]  /*3c60*/  FFMA R3, R0, UR4, RZ ;  /* 0x0000000400037c23 */ /* 0x000fc800080000ff */
        /* <DEDUP_REMOVED lines=10> */
.L_x_25:
[-C--:B------:R-:W-:Y:S01]  /*3d10*/  FMUL R32, R32, R0.reuse ;  /* 0x0000000020207220 */ /* 0x080fe20000400000 */
[----:B------:R-:W-:Y:S01]  /*3d20*/  FMUL R3, R10, R0 ;  /* 0x000000000a037220 */ /* 0x000fe20000400000 */
[----:B------:R-:W-:Y:S01]  /*3d30*/  FADD R10, -R15, R14 ;  /* 0x0000000e0f0a7221 */ /* 0x000fe20000000100 */
[----:B------:R-:W0:Y:S01]  /*3d40*/  LDCU UR4, c[0x0][0x3a0] ;  /* 0x00007400ff0477ac */ /* 0x000e220008000800 */
[----:B------:R-:W-:Y:S01]  /*3d50*/  FMUL R32, R19, R32 ;  /* 0x0000002013207220 */ /* 0x000fe20000400000 */
[----:B------:R-:W-:Y:S01]  /*3d60*/  FMUL R3, R20, R3 ;  /* 0x0000000314037220 */ /* 0x000fe20000400000 */
[----:B------:R-:W-:Y:S01]  /*3d70*/  FMUL R0, R10, R10 ;  /* 0x0000000a0a007220 */ /* 0x000fe20000400000 */
[----:B------:R-:W-:Y:S01]  /*3d80*/  BSSY.RECONVERGENT B2, `(.L_x_26) ;  /* 0x000002e000027945 */ /* 0x000fe20003800200 */
[----:B------:R-:W-:Y:S01]  /*3d90*/  FFMA R32, R32, 0.40000000596046447754, R17 ;  /* 0x3ecccccd20207823 */ /* 0x000fe20000000011 */
[----:B------:R-:W-:Y:S01]  /*3da0*/  FADD R17, -R16, R13 ;  /* 0x0000000d10117221 */ /* 0x000fe20000000100 */
[----:B------:R-:W-:Y:S01]  /*3db0*/  FFMA R3, R3, 0.40000000596046447754, R18 ;  /* 0x3ecccccd03037823 */ /* 0x000fe20000000012 */
[----:B------:R-:W-:-:S02]  /*3dc0*/  I2FP.F32.S32 R26, R26 ;  /* 0x0000001a001a7245 */ /* 0x000fc40000201400 */
[----:B------:R-:W-:Y:S01]  /*3dd0*/  FFMA R28, R17, R17, R0 ;  /* 0x00000011111c7223 */ /* 0x000fe20000000000 */
[----:B------:R-:W1:Y:S01]  /*3de0*/  F2I.TRUNC.NTZ R32, R32 ;  /* 0x0000002000207305 */ /* 0x000e62000020f100 */
[----:B------:R-:W-:-:S03]  /*3df0*/  I2FP.F32.U32 R29, R29 ;  /* 0x0000001d001d7245 */ /* 0x000fc60000201000 */
[----:B------:R-:W-:Y:S01]  /*3e00*/  FSETP.GEU.AND P0, PT, R28, 9.9999997473787516356e-06, PT ;  /* 0x3727c5ac1c00780b */ /* 0x000fe20003f0e000 */
[----:B0-----:R-:W-:-:S03]  /*3e10*/  UIMAD UR4, UR4, UR4, URZ ;  /* 0x00000004040472a4 */ /* 0x001fc6000f8e02ff */
[----:B------:R-:W0:Y:S03]  /*3e20*/  F2I.TRUNC.NTZ R3, R3 ;  /* 0x0000000300037305 */ /* 0x000e26000020f100 */
[----:B------:R-:W-:Y:S02]  /*3e30*/  I2FP.F32.U32 R20, UR4 ;  /* 0x0000000400147c45 */ /* 0x000fe40008201000 */
[----:B-1----:R-:W-:Y:S02]  /*3e40*/  I2FP.F32.S32 R18, R32 ;  /* 0x0000002000127245 */ /* 0x002fe40000201400 */
[----:B0-----:R-:W-:Y:S02]  /*3e50*/  I2FP.F32.S32 R19, R3 ;  /* 0x0000000300137245 */ /* 0x001fe40000201400 */
[----:B------:R-:W-:Y:S05]  /*3e60*/  @!P0 BRA `(.L_x_27) ;  /* 0x00000000007c8947 */ /* 0x000fea0003800000 */
[----:B------:R-:W0:Y:S01]  /*3e70*/  MUFU.RCP R4, R28 ;  /* 0x0000001c00047308 */ /* 0x000e220000001000 */
[----:B------:R-:W-:Y:S01]  /*3e80*/  FADD R3, -R15, R29 ;  /* 0x0000001d0f037221 */ /* 0x000fe20000000100 */
[----:B------:R-:W-:Y:S01]  /*3e90*/  FADD R0, -R16, R26 ;  /* 0x0000001a10007221 */ /* 0x000fe20000000100 */
[----:B------:R-:W-:Y:S02]  /*3ea0*/  BSSY.RECONVERGENT B3, `(.L_x_28) ;  /* 0x000000d000037945 */ /* 0x000fe40003800200 */
[----:B------:R-:W-:-:S04]  /*3eb0*/  FMUL R2, R10, R3 ;  /* 0x000000030a027220 */ /* 0x000fc80000400000 */
[----:B------:R-:W-:-:S04]  /*3ec0*/  FFMA R3, R17, R0, R2 ;  /* 0x0000000011037223 */ /* 0x000fc80000000002 */
[----:B------:R-:W1:Y:S01]  /*3ed0*/  FCHK P0, R3, R28 ;  /* 0x0000001c03007302 */ /* 0x000e620000000000 */
[----:B0-----:R-:W-:-:S04]  /*3ee0*/  FFMA R21, -R28, R4, 1 ;  /* 0x3f8000001c157423 */ /* 0x001fc80000000104 */
[----:B------:R-:W-:-:S04]  /*3ef0*/  FFMA R4, R4, R21, R4 ;  /* 0x0000001504047223 */ /* 0x000fc80000000004 */
[----:B------:R-:W-:-:S04]  /*3f00*/  FFMA R21, R3, R4, RZ ;  /* 0x0000000403157223 */ /* 0x000fc800000000ff */
[----:B------:R-:W-:-:S04]  /*3f10*/  FFMA R0, -R28, R21, R3 ;  /* 0x000000151c007223 */ /* 0x000fc80000000103 */
[----:B------:R-:W-:Y:S01]  /*3f20*/  FFMA R0, R4, R0, R21 ;  /* 0x0000000004007223 */ /* 0x000fe20000000015 */
[----:B-1----:R-:W-:Y:S06]  /*3f30*/  @!P0 BRA `(.L_x_29) ;  /* 0x00000000000c8947 */ /* 0x002fec0003800000 */
[----:B------:R-:W-:Y:S02]  /*3f40*/  MOV R0, R28 ;  /* 0x0000001c00007202 */ /* 0x000fe40000000f00 */
[----:B------:R-:W-:-:S07]  /*3f50*/  MOV R28, 0x3f70 ;  /* 0x00003f70001c7802 */ /* 0x000fce0000000f00 */
[----:B------:R-:W-:Y:S05]  /*3f60*/  CALL.REL.NOINC `($__internal_0_$__cuda_sm3x_div_rn_noftz_f32_slowpath) ;  /* 0x0000001800f47944 */ /* 0x000fea0003c00000 */
.L_x_29:
[----:B------:R-:W-:Y:S05]  /*3f70*/  BSYNC.RECONVERGENT B3 ;  /* 0x0000000000037941 */ /* 0x000fea0003800200 */
.L_x_28:
[----:B------:R-:W-:-:S04]  /*3f80*/  FADD.SAT R0, RZ, R0 ;  /* 0x00000000ff007221 */ /* 0x000fc80000002000 */
[-C--:B------:R-:W-:Y:S01]  /*3f90*/  FFMA R10, R10, R0.reuse, R15 ;  /* 0x000000000a0a7223 */ /* 0x080fe2000000000f */
[----:B------:R-:W-:-:S03]  /*3fa0*/  FFMA R17, R17, R0, R16 ;  /* 0x0000000011117223 */ /* 0x000fc60000000010 */
[----:B------:R-:W-:Y:S01]  /*3fb0*/  FADD R10, -R29, R10 ;  /* 0x0000000a1d0a7221 */ /* 0x000fe20000000100 */
[----:B------:R-:W-:-:S03]  /*3fc0*/  FADD R17, -R26, R17 ;  /* 0x000000111a117221 */ /* 0x000fc60000000100 */
[----:B------:R-:W-:-:S04]  /*3fd0*/  FMUL R10, R10, R10 ;  /* 0x0000000a0a0a7220 */ /* 0x000fc80000400000 */
[----:B------:R-:W-:-:S05]  /*3fe0*/  FFMA R17, R17, R17, R10 ;  /* 0x0000001111117223 */ /* 0x000fca000000000a */
[----:B------:R-:W-:-:S13]  /*3ff0*/  FSETP.GEU.AND P0, PT, R17, R20, PT ;  /* 0x000000141100720b */ /* 0x000fda0003f0e000 */
[----:B------:R-:W0:Y:S08]  /*4000*/  @!P0 LDC.U8 R3, c[0x0][0x3a4] ;  /* 0x0000e900ff038b82 */ /* 0x000e300000000000 */
[----:B------:R-:W1:Y:S08]  /*4010*/  @!P0 LDC.U8 R17, c[0x0][0x3a8] ;  /* 0x0000ea00ff118b82 */ /* 0x000e700000000000 */
[----:B------:R-:W2:Y:S01]  /*4020*/  @!P0 LDC.U8 R21, c[0x0][0x3ac] ;  /* 0x0000eb00ff158b82 */ /* 0x000ea20000000000 */
[----:B0-----:R0:W-:Y:S04]  /*4030*/  @!P0 STG.E.U8 desc[UR6][R22.64], R3 ;  /* 0x0000000316008986 */ /* 0x0011e8000c101106 */
[----:B-1----:R0:W-:Y:S04]  /*4040*/  @!P0 STG.E.U8 desc[UR6][R22.64+0x1], R17 ;  /* 0x0000011116008986 */ /* 0x0021e8000c101106 */
[----:B--2---:R0:W-:Y:S02]  /*4050*/  @!P0 STG.E.U8 desc[UR6][R22.64+0x2], R21 ;  /* 0x0000021516008986 */ /* 0x0041e4000c101106 */
.L_x_27:
[----:B------:R-:W-:Y:S05]  /*4060*/  BSYNC.RECONVERGENT B2 ;  /* 0x0000000000027941 */ /* 0x000fea0003800200 */
.L_x_26:
[----:B0-----:R-:W-:Y:S01]  /*4070*/  FADD R17, -R14, R11 ;  /* 0x0000000b0e117221 */ /* 0x001fe20000000100 */
[----:B------:R-:W-:Y:S01]  /*4080*/  FADD R10, -R13, R12 ;  /* 0x0000000c0d0a7221 */ /* 0x000fe20000000100 */
[----:B------:R-:W-:Y:S02]  /*4090*/  BSSY.RECONVERGENT B2, `(.L_x_30) ;  /* 0x0000024000027945 */ /* 0x000fe40003800200 */
[----:B------:R-:W-:-:S04]  /*40a0*/  FMUL R3, R17, R17 ;  /* 0x0000001111037220 */ /* 0x000fc80000400000 */
[----:B------:R-:W-:-:S05]  /*40b0*/  FFMA R4, R10, R10, R3 ;  /* 0x0000000a0a047223 */ /* 0x000fca0000000003 */
[----:B------:R-:W-:-:S13]  /*40c0*/  FSETP.GEU.AND P0, PT, R4, 9.9999997473787516356e-06, PT ;  /* 0x3727c5ac0400780b */ /* 0x000fda0003f0e000 */
        /* <DEDUP_REMOVED lines=17> */
.L_x_33:
[----:B------:R-:W-:Y:S05]  /*41e0*/  BSYNC.RECONVERGENT B3 ;  /* 0x0000000000037941 */ /* 0x000fea0003800200 */
.L_x_32:
        /* <DEDUP_REMOVED lines=14> */
.L_x_31:
[----:B------:R-:W-:Y:S05]  /*42d0*/  BSYNC.RECONVERGENT B2 ;  /* 0x0000000000027941 */ /* 0x000fea0003800200 */
.L_x_30:
[----:B------:R-:W-:Y:S01]  /*42e0*/  FADD R10, -R11, R8 ;  /* 0x000000080b0a7221 */ /* 0x000fe20000000100 */
[----:B0-----:R-:W-:Y:S01]  /*42f0*/  FADD R17, -R12, R9 ;  /* 0x000000090c117221 */ /* 0x001fe20000000100 */
        /* <DEDUP_REMOVED lines=18> */
[----:B------:R-:W-:Y:S01]  /*4420*/  IMAD.MOV.U32 R0, RZ, RZ, R28 ;  /* 0x000000ffff007224 */ /* 0x000fe200078e001c */
[----:B------:R-:W-:-:S07]  /*4430*/  MOV R28, 0x4450 ;  /* 0x00004450001c7802 */ /* 0x000fce0000000f00 */
[----:B------:R-:W-:Y:S05]  /*4440*/  CALL.REL.NOINC `($__internal_0_$__cuda_sm3x_div_rn_noftz_f32_slowpath) ;  /* 0x0000001400bc7944 */ /* 0x000fea0003c00000 */
.L_x_37:
[----:B------:R-:W-:Y:S05]  /*4450*/  BSYNC.RECONVERGENT B3 ;  /* 0x0000000000037941 */ /* 0x000fea0003800200 */
.L_x_36:
        /* <DEDUP_REMOVED lines=14> */
.L_x_35:
[----:B------:R-:W-:Y:S05]  /*4540*/  BSYNC.RECONVERGENT B2 ;  /* 0x0000000000027941 */ /* 0x000fea0003800200 */
.L_x_34:
[----:B0-----:R-:W-:Y:S01]  /*4550*/  FADD R17, R15, -R8 ;  /* 0x800000080f117221 */ /* 0x001fe20000000000 */
[----:B------:R-:W-:Y:S01]  /*4560*/  FADD R10, R16, -R9 ;  /* 0x80000009100a7221 */ /* 0x000fe20000000000 */
        /* <DEDUP_REMOVED lines=21> */
.L_x_41:
[----:B------:R-:W-:Y:S05]  /*46c0*/  BSYNC.RECONVERGENT B3 ;  /* 0x0000000000037941 */ /* 0x000fea0003800200 */
.L_x_40:
        /* <DEDUP_REMOVED lines=14> */
.L_x_39:
[----:B------:R-:W-:Y:S05]  /*47b0*/  BSYNC.RECONVERGENT B2 ;  /* 0x0000000000027941 */ /* 0x000fea0003800200 */
.L_x_38:
        /* <DEDUP_REMOVED lines=23> */
.L_x_45:
[----:B------:R-:W-:Y:S05]  /*4930*/  BSYNC.RECONVERGENT B3 ;  /* 0x0000000000037941 */ /* 0x000fea0003800200 */
.L_x_44:
        /* <DEDUP_REMOVED lines=14> */
.L_x_43:
[----:B------:R-:W-:Y:S05]  /*4a20*/  BSYNC.RECONVERGENT B2 ;  /* 0x0000000000027941 */ /* 0x000fea0003800200 */
.L_x_42:
        /* <DEDUP_REMOVED lines=23> */
.L_x_49:
[----:B------:R-:W-:Y:S05]  /*4ba0*/  BSYNC.RECONVERGENT B3 ;  /* 0x0000000000037941 */ /* 0x000fea0003800200 */
.L_x_48:
        /* <DEDUP_REMOVED lines=14> */
.L_x_47:
[----:B------:R-:W-:Y:S05]  /*4c90*/  BSYNC.RECONVERGENT B2 ;  /* 0x0000000000027941 */ /* 0x000fea0003800200 */
.L_x_46:
        /* <DEDUP_REMOVED lines=23> */
.L_x_53:
[----:B------:R-:W-:Y:S05]  /*4e10*/  BSYNC.RECONVERGENT B3 ;  /* 0x0000000000037941 */ /* 0x000fea0003800200 */
.L_x_52:
        /* <DEDUP_REMOVED lines=14> */
.L_x_51:
[----:B------:R-:W-:Y:S05]  /*4f00*/  BSYNC.RECONVERGENT B2 ;  /* 0x0000000000027941 */ /* 0x000fea0003800200 */
.L_x_50:
[----:B------:R-:W-:Y:S01]  /*4f10*/  FADD R10, R6, -R19 ;  /* 0x80000013060a7221 */ /* 0x000fe20000000000 */
[----:B0-----:R-:W-:Y:S01]  /*4f20*/  FADD R17, R7, -R18 ;  /* 0x8000001207117221 */ /* 0x001fe20000000000 */
        /* <DEDUP_REMOVED lines=21> */
.L_x_57:
[----:B------:R-:W-:Y:S05]  /*5080*/  BSYNC.RECONVERGENT B3 ;  /* 0x0000000000037941 */ /* 0x000fea0003800200 */
.L_x_56:
        /* <DEDUP_REMOVED lines=14> */
.L_x_55:
[----:B------:R-:W-:Y:S05]  /*5170*/  BSYNC.RECONVERGENT B2 ;  /* 0x0000000000027941 */ /* 0x000fea0003800200 */
.L_x_54:
[----:B------:R-:W-:Y:S01]  /*5180*/  FADD R6, -R15, R6 ;  /* 0x000000060f067221 */ /* 0x000fe20000000100 */
[----:B------:R-:W-:Y:S01]  /*5190*/  FADD R7, -R16, R7 ;  /* 0x0000000710077221 */ /* 0x000fe20000000100 */
[----:B------:R-:W-:Y:S02]  /*51a0*/  BSSY.RECONVERGENT B2, `(.L_x_58) ;  /* 0x0000024000027945 */ /* 0x000fe40003800200 */
[----:B------:R-:W-:-:S04]  /*51b0*/  FMUL R0, R6, R6 ;  /* 0x0000000606007220 */ /* 0x000fc80000400000 */
[----:B------:R-:W-:-:S05]  /*51c0*/  FFMA R4, R7, R7, R0 ;  /* 0x0000000707047223 */ /* 0x000fca0000000000 */
[----:B------:R-:W-:-:S13]  /*51d0*/  FSETP.GEU.AND P0, PT, R4, 9.9999997473787516356e-06, PT ;  /* 0x3727c5ac0400780b */ /* 0x000fda0003f0e000 */
[----:B------:R-:W-:Y:S05]  /*51e0*/  @!P0 BRA `(.L_x_59) ;  /* 0x00000000007c8947 */ /* 0x000fea0003800000 */
[----:B------:R-:W1:Y:S01]  /*51f0*/  MUFU.RCP R2, R4 ;  /* 0x0000000400027308 */ /* 0x000e620000001000 */
[----:B0-----:R-:W-:Y:S01]  /*5200*/  FADD R17, -R15, R29 ;  /* 0x0000001d0f117221 */ /* 0x001fe20000000100 */
[----:B------:R-:W-:Y:S01]  /*5210*/  FADD R3, -R16, R26 ;  /* 0x0000001a10037221 */ /* 0x000fe20000000100 */
[----:B------:R-:W-:Y:S02]  /*5220*/  BSSY.RECONVERGENT B3, `(.L_x_60) ;  /* 0x000000d000037945 */ /* 0x000fe40003800200 */
[----:B------:R-:W-:-:S04]  /*5230*/  FMUL R0, R17, R6 ;  /* 0x0000000611007220 */ /* 0x000fc80000400000 */
[----:B------:R-:W-:-:S04]  /*5240*/  FFMA R3, R3, R7, R0 ;  /* 0x0000000703037223 */ /* 0x000fc80000000000 */
[----:B------:R-:W0:Y:S01]  /*5250*/  FCHK P0, R3, R4 ;  /* 0x0000000403007302 */ /* 0x000e220000000000 */
[----:B-1----:R-:W-:-:S04]  /*5260*/  FFMA R17, -R4, R2, 1 ;  /* 0x3f80000004117423 */ /* 0x002fc80000000102 */
[----:B------:R-:W-:-:S04]  /*5270*/  FFMA R2, R2, R17, R2 ;  /* 0x0000001102027223 */ /* 0x000fc80000000002 */
[----:B------:R-:W-:-:S04]  /*5280*/  FFMA R17, R3, R2, RZ ;  /* 0x0000000203117223 */ /* 0x000fc800000000ff */
[----:B------:R-:W-:-:S04]  /*5290*/  FFMA R0, -R4, R17, R3 ;  /* 0x0000001104007223 */ /* 0x000fc80000000103 */
[----:B------:R-:W-:Y:S01]  /*52a0*/  FFMA R0, R2, R0, R17 ;  /* 0x0000000002007223 */ /* 0x000fe20000000011 */
[----:B0-----:R-:W-:Y:S06]  /*52b0*/  @!P0 BRA `(.L_x_61) ;  /* 0x00000000000c8947 */ /* 0x001fec0003800000 */
[----:B------:R-:W-:Y:S01]  /*52c0*/  IMAD.MOV.U32 R0, RZ, RZ, R4 ;  /* 0x000000ffff007224 */ /* 0x000fe200078e0004 */
[----:B------:R-:W-:-:S07]  /*52d0*/  MOV R28, 0x52f0 ;  /* 0x000052f0001c7802 */ /* 0x000fce0000000f00 */
[----:B------:R-:W-:Y:S05]  /*52e0*/  CALL.REL.NOINC `($__internal_0_$__cuda_sm3x_div_rn_noftz_f32_slowpath) ;  /* 0x0000000800147944 */ /* 0x000fea0003c00000 */
.L_x_61:
[----:B------:R-:W-:Y:S05]  /*52f0*/  BSYNC.RECONVERGENT B3 ;  /* 0x0000000000037941 */ /* 0x000fea0003800200 */
.L_x_60:
        /* <DEDUP_REMOVED lines=14> */
.L_x_59:
[----:B------:R-:W-:Y:S05]  /*53e0*/  BSYNC.RECONVERGENT B2 ;  /* 0x0000000000027941 */ /* 0x000fea0003800200 */
.L_x_58:
[----:B------:R-:W-:Y:S01]  /*53f0*/  FADD R35, -R14, R35 ;  /* 0x000000230e237221 */ /* 0x000fe20000000100 */
[----:B------:R-:W-:Y:S01]  /*5400*/  FADD R34, -R13, R34 ;  /* 0x000000220d227221 */ /* 0x000fe20000000100 */
[----:B------:R-:W-:Y:S02]  /*5410*/  BSSY.RECONVERGENT B2, `(.L_x_62) ;  /* 0x0000024000027945 */ /* 0x000fe40003800200 */
[----:B0--3--:R-:W-:-:S04]  /*5420*/  FMUL R3, R35, R35 ;  /* 0x0000002323037220 */ /* 0x009fc80000400000 */
        /* <DEDUP_REMOVED lines=19> */
.L_x_65:
[----:B------:R-:W-:Y:S05]  /*5560*/  BSYNC.RECONVERGENT B3 ;  /* 0x0000000000037941 */ /* 0x000fea0003800200 */
.L_x_64:
        /* <DEDUP_REMOVED lines=14> */
.L_x_63:
[----:B------:R-:W-:Y:S05]  /*5650*/  BSYNC.RECONVERGENT B2 ;  /* 0x0000000000027941 */ /* 0x000fea0003800200 */
.L_x_62:
        /* <DEDUP_REMOVED lines=20> */
[----:B------:R-:W-:Y:S02]  /*57a0*/  MOV R0, R4 ;  /* 0x0000000400007202 */ /* 0x000fe40000000f00 */
[----:B------:R-:W-:-:S07]  /*57b0*/  MOV R28, 0x57d0 ;  /* 0x000057d0001c7802 */ /* 0x000fce0000000f00 */
[----:B------:R-:W-:Y:S05]  /*57c0*/  CALL.REL.NOINC `($__internal_0_$__cuda_sm3x_div_rn_noftz_f32_slowpath) ;  /* 0x0000000000dc7944 */ /* 0x000fea0003c00000 */
.L_x_69:
[----:B------:R-:W-:Y:S05]  /*57d0*/  BSYNC.RECONVERGENT B3 ;  /* 0x0000000000037941 */ /* 0x000fea0003800200 */
.L_x_68:
        /* <DEDUP_REMOVED lines=14> */
.L_x_67:
[----:B------:R-:W-:Y:S05]  /*58c0*/  BSYNC.RECONVERGENT B2 ;  /* 0x0000000000027941 */ /* 0x000fea0003800200 */
.L_x_66:
[----:B------:R-:W-:Y:S01]  /*58d0*/  FADD R19, -R8, R19 ;  /* 0x0000001308137221 */ /* 0x000fe20000000100 */
[----:B------:R-:W-:-:S03]  /*58e0*/  FADD R18, -R9, R18 ;  /* 0x0000001209127221 */ /* 0x000fc60000000100 */
[----:B0--3--:R-:W-:-:S04]  /*58f0*/  FMUL R3, R19, R19 ;  /* 0x0000001313037220 */ /* 0x009fc80000400000 */
[----:B------:R-:W-:-:S05]  /*5900*/  FFMA R4, R18, R18, R3 ;  /* 0x0000001212047223 */ /* 0x000fca0000000003 */
[----:B------:R-:W-:-:S13]  /*5910*/  FSETP.GEU.AND P0, PT, R4, 9.9999997473787516356e-06, PT ;  /* 0x3727c5ac0400780b */ /* 0x000fda0003f0e000 */
[----:B------:R-:W-:Y:S05]  /*5920*/  @!P0 EXIT ;  /* 0x000000000000894d */ /* 0x000fea0003800000 */
        /* <DEDUP_REMOVED lines=16> */
.L_x_71:
[----:B------:R-:W-:Y:S05]  /*5a30*/  BSYNC.RECONVERGENT B2 ;  /* 0x0000000000027941 */ /* 0x000fea0003800200 */
.L_x_70:
        /* <DEDUP_REMOVED lines=8> */
[----:B------:R-:W-:Y:S05]  /*5ac0*/  @P0 EXIT ;  /* 0x000000000000094d */ /* 0x000fea0003800000 */
[----:B------:R-:W0:Y:S08]  /*5ad0*/  LDC.U8 R3, c[0x0][0x3a4] ;  /* 0x0000e900ff037b82 */ /* 0x000e300000000000 */
[----:B------:R-:W1:Y:S08]  /*5ae0*/  LDC.U8 R5, c[0x0][0x3a8] ;  /* 0x0000ea00ff057b82 */ /* 0x000e700000000000 */
[----:B------:R-:W2:Y:S01]  /*5af0*/  LDC.U8 R7, c[0x0][0x3ac] ;  /* 0x0000eb00ff077b82 */ /* 0x000ea20000000000 */
[----:B0-----:R-:W-:Y:S04]  /*5b00*/  STG.E.U8 desc[UR6][R22.64], R3 ;  /* 0x0000000316007986 */ /* 0x001fe8000c101106 */
[----:B-1----:R-:W-:Y:S04]  /*5b10*/  STG.E.U8 desc[UR6][R22.64+0x1], R5 ;  /* 0x0000010516007986 */ /* 0x002fe8000c101106 */
[----:B--2---:R-:W-:Y:S01]  /*5b20*/  STG.E.U8 desc[UR6][R22.64+0x2], R7 ;  /* 0x0000020716007986 */ /* 0x004fe2000c101106 */
[----:B------:R-:W-:Y:S05]  /*5b30*/  EXIT ;  /* 0x000000000000794d */ /* 0x000fea0003800000 */
        .weak           $__internal_0_$__cuda_sm3x_div_rn_noftz_f32_slowpath
        .type           $__internal_0_$__cuda_sm3x_div_rn_noftz_f32_slowpath,@function
        .size           $__internal_0_$__cuda_sm3x_div_rn_noftz_f32_slowpath,(.L_x_84 - $__internal_0_$__cuda_sm3x_div_rn_noftz_f32_slowpath)
$__internal_0_$__cuda_sm3x_div_rn_noftz_f32_slowpath:
[----:B------:R-:W-:Y:S01]  /*5b40*/  SHF.R.U32.HI R4, RZ, 0x17, R0 ;  /* 0x00000017ff047819 */ /* 0x000fe20000011600 */
[----:B------:R-:W-:Y:S01]  /*5b50*/  BSSY.RECONVERGENT B0, `(.L_x_72) ;  /* 0x0000062000007945 */ /* 0x000fe20003800200 */
[----:B------:R-:W-:Y:S02]  /*5b60*/  SHF.R.U32.HI R36, RZ, 0x17, R3 ;  /* 0x00000017ff247819 */ /* 0x000fe40000011603 */
[----:B------:R-:W-:Y:S02]  /*5b70*/  LOP3.LUT R4, R4, 0xff, RZ, 0xc0, !PT ;  /* 0x000000ff04047812 */ /* 0x000fe400078ec0ff */
[----:B------:R-:W-:Y:S02]  /*5b80*/  LOP3.LUT R36, R36, 0xff, RZ, 0xc0, !PT ;  /* 0x000000ff24247812 */ /* 0x000fe400078ec0ff */
[----:B------:R-:W-:Y:S02]  /*5b90*/  IADD3 R37, PT, PT, R4, -0x1, RZ ;  /* 0xffffffff04257810 */ /* 0x000fe40007ffe0ff */
[----:B------:R-:W-:-:S02]  /*5ba0*/  IADD3 R38, PT, PT, R36, -0x1, RZ ;  /* 0xffffffff24267810 */ /* 0x000fc40007ffe0ff */
[----:B------:R-:W-:-:S04]  /*5bb0*/  ISETP.GT.U32.AND P0, PT, R37, 0xfd, PT ;  /* 0x000000fd2500780c */ /* 0x000fc80003f04070 */
[----:B------:R-:W-:-:S13]  /*5bc0*/  ISETP.GT.U32.OR P0, PT, R38, 0xfd, P0 ;  /* 0x000000fd2600780c */ /* 0x000fda0000704470 */
[----:B------:R-:W-:Y:S01]  /*5bd0*/  @!P0 IMAD.MOV.U32 R2, RZ, RZ, RZ ;  /* 0x000000ffff028224 */ /* 0x000fe200078e00ff */
[----:B------:R-:W-:Y:S06]  /*5be0*/  @!P0 BRA `(.L_x_73) ;  /* 0x00000000005c8947 */ /* 0x000fec0003800000 */
[----:B------:R-:W-:Y:S02]  /*5bf0*/  FSETP.GTU.FTZ.AND P0, PT, |R3|, +INF , PT ;  /* 0x7f8000000300780b */ /* 0x000fe40003f1c200 */
[----:B------:R-:W-:-:S04]  /*5c00*/  FSETP.GTU.FTZ.AND P1, PT, |R0|, +INF , PT ;  /* 0x7f8000000000780b */ /* 0x000fc80003f3c200 */
[----:B------:R-:W-:-:S13]  /*5c10*/  PLOP3.LUT P0, PT, P0, P1, PT, 0xf8, 0x8f ;  /* 0x00000000008f781c */ /* 0x000fda0000703f70 */
[----:B------:R-:W-:Y:S05]  /*5c20*/  @P0 BRA `(.L_x_74) ;  /* 0x00000004004c0947 */ /* 0x000fea0003800000 */
[----:B------:R-:W-:-:S13]  /*5c30*/  LOP3.LUT P0, RZ, R0, 0x7fffffff, R3, 0xc8, !PT ;  /* 0x7fffffff00ff7812 */ /* 0x000fda000780c803 */
[----:B------:R-:W-:Y:S05]  /*5c40*/  @!P0 BRA `(.L_x_75) ;  /* 0x00000004003c8947 */ /* 0x000fea0003800000 */
[C---:B------:R-:W-:Y:S02]  /*5c50*/  FSETP.NEU.FTZ.AND P0, PT, |R3|.reuse, +INF , PT ;  /* 0x7f8000000300780b */ /* 0x040fe40003f1d200 */
[----:B------:R-:W-:Y:S02]  /*5c60*/  FSETP.NEU.FTZ.AND P2, PT, |R0|, +INF , PT ;  /* 0x7f8000000000780b */ /* 0x000fe40003f5d200 */
[----:B------:R-:W-:-:S11]  /*5c70*/  FSETP.NEU.FTZ.AND P1, PT, |R3|, +INF , PT ;  /* 0x7f8000000300780b */ /* 0x000fd60003f3d200 */
[----:B------:R-:W-:Y:S05]  /*5c80*/  @!P2 BRA !P0, `(.L_x_75) ;  /* 0x00000004002ca947 */ /* 0x000fea0004000000 */
[----:B------:R-:W-:-:S04]  /*5c90*/  LOP3.LUT P0, RZ, R3, 0x7fffffff, RZ, 0xc0, !PT ;  /* 0x7fffffff03ff7812 */ /* 0x000fc8000780c0ff */
[----:B------:R-:W-:-:S13]  /*5ca0*/  PLOP3.LUT P0, PT, P2, P0, PT, 0x2f, 0xf2 ;  /* 0x0000000000f2781c */ /* 0x000fda0001700577 */
[----:B------:R-:W-:Y:S05]  /*5cb0*/  @P0 BRA `(.L_x_76) ;  /* 0x0000000400180947 */ /* 0x000fea0003800000 */
[----:B------:R-:W-:-:S04]  /*5cc0*/  LOP3.LUT P0, RZ, R0, 0x7fffffff, RZ, 0xc0, !PT ;  /* 0x7fffffff00ff7812 */ /* 0x000fc8000780c0ff */
[----:B------:R-:W-:-:S13]  /*5cd0*/  PLOP3.LUT P0, PT, P1, P0, PT, 0x2f, 0xf2 ;  /* 0x0000000000f2781c */ /* 0x000fda0000f00577 */
[----:B------:R-:W-:Y:S05]  /*5ce0*/  @P0 BRA `(.L_x_77) ;  /* 0x0000000400000947 */ /* 0x000fea0003800000 */
[----:B------:R-:W-:Y:S02]  /*5cf0*/  ISETP.GE.AND P0, PT, R38, RZ, PT ;  /* 0x000000ff2600720c */ /* 0x000fe40003f06270 */
[----:B------:R-:W-:-:S11]  /*5d00*/  ISETP.GE.AND P1, PT, R37, RZ, PT ;  /* 0x000000ff2500720c */ /* 0x000fd60003f26270 */
[----:B------:R-:W-:Y:S01]  /*5d10*/  @P0 MOV R2, RZ ;  /* 0x000000ff00020202 */ /* 0x000fe20000000f00 */
[----:B------:R-:W-:Y:S01]  /*5d20*/  @!P0 FFMA R3, R3, 1.84467440737095516160e+19, RZ ;  /* 0x5f80000003038823 */ /* 0x000fe200000000ff */
[----:B------:R-:W-:Y:S01]  /*5d30*/  @!P0 MOV R2, 0xffffffc0 ;  /* 0xffffffc000028802 */ /* 0x000fe20000000f00 */
[----:B------:R-:W-:-:S04]  /*5d40*/  @!P1 FFMA R0, R0, 1.84467440737095516160e+19, RZ ;  /* 0x5f80000000009823 */ /* 0x000fc800000000ff */
[----:B------:R-:W-:-:S07]  /*5d50*/  @!P1 VIADD R2, R2, 0x40 ;  /* 0x0000004002029836 */ /* 0x000fce0000000000 */
.L_x_73:
[----:B------:R-:W-:Y:S01]  /*5d60*/  LEA R41, R4, 0xc0800000, 0x17 ;  /* 0xc080000004297811 */ /* 0x000fe200078eb8ff */
[----:B------:R-:W-:Y:S01]  /*5d70*/  BSSY.RECONVERGENT B1, `(.L_x_78) ;  /* 0x0000036000017945 */ /* 0x000fe20003800200 */
[----:B------:R-:W-:Y:S02]  /*5d80*/  IADD3 R36, PT, PT, R36, -0x7f, RZ ;  /* 0xffffff8124247810 */ /* 0x000fe40007ffe0ff */
[----:B------:R-:W-:-:S03]  /*5d90*/  IADD3 R41, PT, PT, -R41, R0, RZ ;  /* 0x0000000029297210 */ /* 0x000fc60007ffe1ff */
[----:B------:R-:W-:Y:S01]  /*5da0*/  IMAD R0, R36, -0x800000, R3 ;  /* 0xff80000024007824 */ /* 0x000fe200078e0203 */
[----:B------:R-:W0:Y:S01]  /*5db0*/  MUFU.RCP R38, R41 ;  /* 0x0000002900267308 */ /* 0x000e220000001000 */
[----:B------:R-:W-:-:S04]  /*5dc0*/  FADD.FTZ R37, -R41, -RZ ;  /* 0x800000ff29257221 */ /* 0x000fc80000010100 */
[----:B0-----:R-:W-:-:S04]  /*5dd0*/  FFMA R39, R38, R37, 1 ;  /* 0x3f80000026277423 */ /* 0x001fc80000000025 */
[----:B------:R-:W-:-:S04]  /*5de0*/  FFMA R39, R38, R39, R38 ;  /* 0x0000002726277223 */ /* 0x000fc80000000026 */
[----:B------:R-:W-:-:S04]  /*5df0*/  FFMA R38, R0, R39, RZ ;  /* 0x0000002700267223 */ /* 0x000fc800000000ff */
[----:B------:R-:W-:-:S04]  /*5e00*/  FFMA R3, R37, R38, R0 ;  /* 0x0000002625037223 */ /* 0x000fc80000000000 */
[----:B------:R-:W-:Y:S01]  /*5e10*/  FFMA R38, R39, R3, R38 ;  /* 0x0000000327267223 */ /* 0x000fe20000000026 */
[----:B------:R-:W-:-:S03]  /*5e20*/  IADD3 R3, PT, PT, R36, 0x7f, -R4 ;  /* 0x0000007f24037810 */ /* 0x000fc60007ffe804 */
[----:B------:R-:W-:Y:S02]  /*5e30*/  FFMA R37, R37, R38, R0 ;  /* 0x0000002625257223 */ /* 0x000fe40000000000 */
[----:B------:R-:W-:Y:S02]  /*5e40*/  IMAD.IADD R3, R3, 0x1, R2 ;  /* 0x0000000103037824 */ /* 0x000fe400078e0202 */
[----:B------:R-:W-:-:S05]  /*5e50*/  FFMA R0, R39, R37, R38 ;  /* 0x0000002527007223 */ /* 0x000fca0000000026 */
[----:B------:R-:W-:-:S04]  /*5e60*/  SHF.R.U32.HI R4, RZ, 0x17, R0 ;  /* 0x00000017ff047819 */ /* 0x000fc80000011600 */
[----:B------:R-:W-:-:S04]  /*5e70*/  LOP3.LUT R2, R4, 0xff, RZ, 0xc0, !PT ;  /* 0x000000ff04027812 */ /* 0x000fc800078ec0ff */
[----:B------:R-:W-:-:S04]  /*5e80*/  IADD3 R2, PT, PT, R2, R3, RZ ;  /* 0x0000000302027210 */ /* 0x000fc80007ffe0ff */
[----:B------:R-:W-:-:S04]  /*5e90*/  IADD3 R4, PT, PT, R2, -0x1, RZ ;  /* 0xffffffff02047810 */ /* 0x000fc80007ffe0ff */
[----:B------:R-:W-:-:S13]  /*5ea0*/  ISETP.GE.U32.AND P0, PT, R4, 0xfe, PT ;  /* 0x000000fe0400780c */ /* 0x000fda0003f06070 */
[----:B------:R-:W-:Y:S05]  /*5eb0*/  @!P0 BRA `(.L_x_79) ;  /* 0x0000000000808947 */ /* 0x000fea0003800000 */
[----:B------:R-:W-:-:S13]  /*5ec0*/  ISETP.GT.AND P0, PT, R2, 0xfe, PT ;  /* 0x000000fe0200780c */ /* 0x000fda0003f04270 */
[----:B------:R-:W-:Y:S05]  /*5ed0*/  @P0 BRA `(.L_x_80) ;  /* 0x00000000006c0947 */ /* 0x000fea0003800000 */
[----:B------:R-:W-:-:S13]  /*5ee0*/  ISETP.GE.AND P0, PT, R2, 0x1, PT ;  /* 0x000000010200780c */ /* 0x000fda0003f06270 */
[----:B------:R-:W-:Y:S05]  /*5ef0*/  @P0 BRA `(.L_x_81) ;  /* 0x0000000000740947 */ /* 0x000fea0003800000 */
[----:B------:R-:W-:Y:S02]  /*5f00*/  ISETP.GE.AND P0, PT, R2, -0x18, PT ;  /* 0xffffffe80200780c */ /* 0x000fe40003f06270 */
[----:B------:R-:W-:-:S11]  /*5f10*/  LOP3.LUT R0, R0, 0x80000000, RZ, 0xc0, !PT ;  /* 0x8000000000007812 */ /* 0x000fd600078ec0ff */
[----:B------:R-:W-:Y:S05]  /*5f20*/  @!P0 BRA `(.L_x_81) ;  /* 0x0000000000688947 */ /* 0x000fea0003800000 */
[CCC-:B------:R-:W-:Y:S01]  /*5f30*/  FFMA.RZ R3, R39.reuse, R37.reuse, R38.reuse ;  /* 0x0000002527037223 */ /* 0x1c0fe2000000c026 */
[C---:B------:R-:W-:Y:S02]  /*5f40*/  VIADD R36, R2.reuse, 0x20 ;  /* 0x0000002002247836 */ /* 0x040fe40000000000 */
[CCC-:B------:R-:W-:Y:S01]  /*5f50*/  FFMA.RP R4, R39.reuse, R37.reuse, R38.reuse ;  /* 0x0000002527047223 */ /* 0x1c0fe20000008026 */
[----:B------:R-:W-:Y:S01]  /*5f60*/  FFMA.RM R37, R39, R37, R38 ;  /* 0x0000002527257223 */ /* 0x000fe20000004026 */
[C---:B------:R-:W-:Y:S02]  /*5f70*/  ISETP.NE.AND P2, PT, R2.reuse, RZ, PT ;  /* 0x000000ff0200720c */ /* 0x040fe40003f45270 */
[----:B------:R-:W-:Y:S02]  /*5f80*/  LOP3.LUT R3, R3, 0x7fffff, RZ, 0xc0, !PT ;  /* 0x007fffff03037812 */ /* 0x000fe400078ec0ff */
[----:B------:R-:W-:Y:S02]  /*5f90*/  ISETP.NE.AND P1, PT, R2, RZ, PT ;  /* 0x000000ff0200720c */ /* 0x000fe40003f25270 */
[----:B------:R-:W-:-:S02]  /*5fa0*/  LOP3.LUT R3, R3, 0x800000, RZ, 0xfc, !PT ;  /* 0x0080000003037812 */ /* 0x000fc400078efcff */
[----:B------:R-:W-:Y:S02]  /*5fb0*/  IADD3 R2, PT, PT, -R2, RZ, RZ ;  /* 0x000000ff02027210 */ /* 0x000fe40007ffe1ff */
[----:B------:R-:W-:Y:S02]  /*5fc0*/  SHF.L.U32 R36, R3, R36, RZ ;  /* 0x0000002403247219 */ /* 0x000fe400000006ff */
[----:B------:R-:W-:Y:S02]  /*5fd0*/  FSETP.NEU.FTZ.AND P0, PT, R4, R37, PT ;  /* 0x000000250400720b */ /* 0x000fe40003f1d000 */
[----:B------:R-:W-:Y:S02]  /*5fe0*/  SEL R2, R2, RZ, P2 ;  /* 0x000000ff02027207 */ /* 0x000fe40001000000 */
[----:B------:R-:W-:Y:S02]  /*5ff0*/  ISETP.NE.AND P1, PT, R36, RZ, P1 ;  /* 0x000000ff2400720c */ /* 0x000fe40000f25270 */
[----:B------:R-:W-:-:S02]  /*6000*/  SHF.R.U32.HI R37, RZ, R2, R3 ;  /* 0x00000002ff257219 */ /* 0x000fc40000011603 */
[----:B------:R-:W-:Y:S02]  /*6010*/  PLOP3.LUT P0, PT, P0, P1, PT, 0xf8, 0x8f ;  /* 0x00000000008f781c */ /* 0x000fe40000703f70 */
[----:B------:R-:W-:Y:S02]  /*6020*/  SHF.R.U32.HI R3, RZ, 0x1, R37 ;  /* 0x00000001ff037819 */ /* 0x000fe40000011625 */
[----:B------:R-:W-:-:S04]  /*6030*/  SEL R2, RZ, 0x1, !P0 ;  /* 0x00000001ff027807 */ /* 0x000fc80004000000 */
[----:B------:R-:W-:-:S04]  /*6040*/  LOP3.LUT R2, R2, 0x1, R3, 0xf8, !PT ;  /* 0x0000000102027812 */ /* 0x000fc800078ef803 */
[----:B------:R-:W-:-:S04]  /*6050*/  LOP3.LUT R2, R2, R37, RZ, 0xc0, !PT ;  /* 0x0000002502027212 */ /* 0x000fc800078ec0ff */
[----:B------:R-:W-:-:S04]  /*6060*/  IADD3 R3, PT, PT, R3, R2, RZ ;  /* 0x0000000203037210 */ /* 0x000fc80007ffe0ff */
[----:B------:R-:W-:Y:S01]  /*6070*/  LOP3.LUT R0, R3, R0, RZ, 0xfc, !PT ;  /* 0x0000000003007212 */ /* 0x000fe200078efcff */
[----:B------:R-:W-:Y:S06]  /*6080*/  BRA `(.L_x_81) ;  /* 0x0000000000107947 */ /* 0x000fec0003800000 */
.L_x_80:
[----:B------:R-:W-:-:S04]  /*6090*/  LOP3.LUT R0, R0, 0x80000000, RZ, 0xc0, !PT ;  /* 0x8000000000007812 */ /* 0x000fc800078ec0ff */
[----:B------:R-:W-:Y:S01]  /*60a0*/  LOP3.LUT R0, R0, 0x7f800000, RZ, 0xfc, !PT ;  /* 0x7f80000000007812 */ /* 0x000fe200078efcff */
[----:B------:R-:W-:Y:S06]  /*60b0*/  BRA `(.L_x_81) ;  /* 0x0000000000047947 */ /* 0x000fec0003800000 */
.L_x_79:
[----:B------:R-:W-:-:S07]  /*60c0*/  IMAD R0, R3, 0x800000, R0 ;  /* 0x0080000003007824 */ /* 0x000fce00078e0200 */
.L_x_81:
[----:B------:R-:W-:Y:S05]  /*60d0*/  BSYNC.RECONVERGENT B1 ;  /* 0x0000000000017941 */ /* 0x000fea0003800200 */
.L_x_78:
[----:B------:R-:W-:Y:S05]  /*60e0*/  BRA `(.L_x_82) ;  /* 0x0000000000207947 */ /* 0x000fea0003800000 */
.L_x_77:
[----:B------:R-:W-:-:S04]  /*60f0*/  LOP3.LUT R0, R0, 0x80000000, R3, 0x48, !PT ;  /* 0x8000000000007812 */ /* 0x000fc800078e4803 */
[----:B------:R-:W-:Y:S01]  /*6100*/  LOP3.LUT R0, R0, 0x7f800000, RZ, 0xfc, !PT ;  /* 0x7f80000000007812 */ /* 0x000fe200078efcff */
[----:B------:R-:W-:Y:S06]  /*6110*/  BRA `(.L_x_82) ;  /* 0x0000000000147947 */ /* 0x000fec0003800000 */
.L_x_76:
[----:B------:R-:W-:Y:S01]  /*6120*/  LOP3.LUT R0, R0, 0x80000000, R3, 0x48, !PT ;  /* 0x8000000000007812 */ /* 0x000fe200078e4803 */
[----:B------:R-:W-:Y:S06]  /*6130*/  BRA `(.L_x_82) ;  /* 0x00000000000c7947 */ /* 0x000fec0003800000 */
.L_x_75:
[----:B------:R-:W0:Y:S01]  /*6140*/  MUFU.RSQ R0, -QNAN ;  /* 0xffc0000000007908 */ /* 0x000e220000001400 */
[----:B------:R-:W-:Y:S05]  /*6150*/  BRA `(.L_x_82) ;  /* 0x0000000000047947 */ /* 0x000fea0003800000 */
.L_x_74:
[----:B------:R-:W-:-:S07]  /*6160*/  FADD.FTZ R0, R3, R0 ;  /* 0x0000000003007221 */ /* 0x000fce0000010000 */
.L_x_82:
[----:B------:R-:W-:Y:S05]  /*6170*/  BSYNC.RECONVERGENT B0 ;  /* 0x0000000000007941 */ /* 0x000fea0003800200 */
.L_x_72:
[----:B------:R-:W-:Y:S01]  /*6180*/  HFMA2 R3, -RZ, RZ, 0, 0 ;  /* 0x00000000ff037431 */ /* 0x000fe200000001ff */
[----:B------:R-:W-:-:S04]  /*6190*/  MOV R2, R28 ;  /* 0x0000001c00027202 */ /* 0x000fc80000000f00 */
[----:B0-----:R-:W-:Y:S05]  /*61a0*/  RET.REL.NODEC R2 `(cubeRenderer02) ;  /* 0xffffff9c02947950 */ /* 0x001fea0003c3ffff */
.L_x_83:
[----:B------:R-:W-:-:S00]  /*61b0*/  BRA `(.L_x_83) ;  /* 0xfffffffc00fc7947 */ /* 0x000fc0000383ffff */
[----:B------:R-:W-:-:S00]  /*61c0*/  NOP ;  /* 0x0000000000007918 */ /* 0x000fc00000000000 */
        /* <DEDUP_REMOVED lines=11> */
.L_x_84:


//--------------------- .nv.global.init           --------------------------
	.section	.nv.global.init,"aw",@progbits
	.align	4
.nv.global.init:
	.type		__cudart_i2opi_f,@object
	.size		__cudart_i2opi_f,(.L_0 - __cudart_i2opi_f)
__cudart_i2opi_f:
        /*0000*/ 	.byte	0x41, 0x90, 0x43, 0x3c, 0x99, 0x95, 0x62, 0xdb, 0xc0, 0xdd, 0x34, 0xf5, 0xd1, 0x57, 0x27, 0xfc
        /*0010*/ 	.byte	0x29, 0x15, 0x44, 0x4e, 0x6e, 0x83, 0xf9, 0xa2
.L_0:


//--------------------- .nv.shared.reserved.0     --------------------------
	.section	.nv.shared.reserved.0,"aw",@nobits
	.weak		__nv_reservedSMEM_offset_0_alias
	.size		__nv_reservedSMEM_offset_0_alias, 0, 64
	.other		__nv_reservedSMEM_offset_0_alias,@"STO_CUDA_RESERVED_SHARED STV_DEFAULT"
__nv_reservedSMEM_offset_0_alias:
	.zero		0
	.zero		64


//--------------------- .nv.constant0.cubeRenderer02 --------------------------
	.section	.nv.constant0.cubeRenderer02,"a",@progbits
	.sectionflags	@""
	.align	4
.nv.constant0.cubeRenderer02:
	.zero		956


//--------------------- SYMBOLS --------------------------

	.type		.nv.reservedSmem.offset0,@object
	.size		.nv.reservedSmem.offset0,0x4
